	.target	sm_90a

	.elftype	@"ET_EXEC"


//--------------------- .note.nv.tkinfo           --------------------------
	.section	.note.nv.tkinfo,"",@"SHT_NOTE"
	.sectionflags	@"SHF_NOTE_NV_TKINFO"
	.tkinfo
        /*0018*/ 	.word	0x00000002
        /*0030*/ 	.string	""
        /*0030*/ 	.string	"ptxas"
        /*0030*/ 	.string	"Cuda compilation tools, release 13.0, V13.0.88"
        /*0030*/ 	.string	"Build cuda_13.0.r13.0/compiler.36424714_0"
        /*0030*/ 	.string	"-arch sm_90a -m 64 "



//--------------------- .note.nv.cuinfo           --------------------------
	.section	.note.nv.cuinfo,"",@"SHT_NOTE"
	.sectionflags	@"SHF_NOTE_NV_CUINFO"
        /*0018*/ 	.short	0x0002
        /*001a*/ 	.short	0x005a
        /*001c*/ 	.short	0x0082
	.zero		2


//--------------------- .nv.info                  --------------------------
	.section	.nv.info,"",@"SHT_CUDA_INFO"
	.align	4


	//----- nvinfo : EIATTR_REGCOUNT
	.align		4
        /*0000*/ 	.byte	0x04, 0x2f
        /*0002*/ 	.short	(.L_15 - .L_14)
	.align		4
.L_14:
        /*0004*/ 	.word	index@(_ZN7cutlass13device_kernelINS_4gemm6kernel13GemmUniversalIN4cute5tupleIJiiiiEEENS1_10collective13CollectiveMmaINS1_34MainloopSm90TmaGmmaWarpSpecializedILi5ENS5_IJNS4_1CILi2EEESB_NSA_ILi1EEEEEENS1_32KernelTmaWarpSpecializedPingpongEEENS5_IJNSA_ILi64EEENSA_ILi256EEENSA_ILi32EEEEEEaNS5_IJlSC_lEEEaSK_NS4_8TiledMMAINS4_8MMA_AtomIJNS4_4SM904GMMA27MMA_64x256x32_S32S8S8_SS_TNEEEENS4_6LayoutINS5_IJSC_SC_SC_EEENS5_IJNSA_ILi0EEEST_ST_EEEEENS5_IJNS4_10UnderscoreESW_SW_EEEEENS4_23SM90_TMA_LOAD_MULTICASTENS4_14ComposedLayoutINS4_7SwizzleILi1ELi4ELi3EEENS4_18smem_ptr_flag_bitsILi8EEENSR_INS5_IJNSA_ILi8EEESI_EEENS5_IJSI_SC_EEEEEEEvNS4_8identityESZ_S19_vS1A_EENS_8epilogue10collective6detail29Sm90TmaWarpSpecializedAdapterINS1D_15DefaultEpilogueIaSK_SK_NS1C_6thread17LinearCombinationIaLi1EiiLNS1H_9ScaleType4KindE0ELNS_15FloatRoundStyleE2EaEENS1_15EpilogueDefaultEEEEEvvEEEEvNT_6ParamsE)
        /*0008*/ 	.word	0x000000a8


	//----- nvinfo : EIATTR_FRAME_SIZE
	.align		4
.L_15:
        /*000c*/ 	.byte	0x04, 0x11
        /*000e*/ 	.short	(.L_17 - .L_16)
	.align		4
.L_16:
        /*0010*/ 	.word	index@(_ZN7cutlass13device_kernelINS_4gemm6kernel13GemmUniversalIN4cute5tupleIJiiiiEEENS1_10collective13CollectiveMmaINS1_34MainloopSm90TmaGmmaWarpSpecializedILi5ENS5_IJNS4_1CILi2EEESB_NSA_ILi1EEEEEENS1_32KernelTmaWarpSpecializedPingpongEEENS5_IJNSA_ILi64EEENSA_ILi256EEENSA_ILi32EEEEEEaNS5_IJlSC_lEEEaSK_NS4_8TiledMMAINS4_8MMA_AtomIJNS4_4SM904GMMA27MMA_64x256x32_S32S8S8_SS_TNEEEENS4_6LayoutINS5_IJSC_SC_SC_EEENS5_IJNSA_ILi0EEEST_ST_EEEEENS5_IJNS4_10UnderscoreESW_SW_EEEEENS4_23SM90_TMA_LOAD_MULTICASTENS4_14ComposedLayoutINS4_7SwizzleILi1ELi4ELi3EEENS4_18smem_ptr_flag_bitsILi8EEENSR_INS5_IJNSA_ILi8EEESI_EEENS5_IJSI_SC_EEEEEEEvNS4_8identityESZ_S19_vS1A_EENS_8epilogue10collective6detail29Sm90TmaWarpSpecializedAdapterINS1D_15DefaultEpilogueIaSK_SK_NS1C_6thread17LinearCombinationIaLi1EiiLNS1H_9ScaleType4KindE0ELNS_15FloatRoundStyleE2EaEENS1_15EpilogueDefaultEEEEEvvEEEEvNT_6ParamsE)
        /*0014*/ 	.word	0x00000008


	//----- nvinfo : EIATTR_MIN_STACK_SIZE
	.align		4
.L_17:
        /*0018*/ 	.byte	0x04, 0x12
        /*001a*/ 	.short	(.L_19 - .L_18)
	.align		4
.L_18:
        /*001c*/ 	.word	index@(_ZN7cutlass13device_kernelINS_4gemm6kernel13GemmUniversalIN4cute5tupleIJiiiiEEENS1_10collective13CollectiveMmaINS1_34MainloopSm90TmaGmmaWarpSpecializedILi5ENS5_IJNS4_1CILi2EEESB_NSA_ILi1EEEEEENS1_32KernelTmaWarpSpecializedPingpongEEENS5_IJNSA_ILi64EEENSA_ILi256EEENSA_ILi32EEEEEEaNS5_IJlSC_lEEEaSK_NS4_8TiledMMAINS4_8MMA_AtomIJNS4_4SM904GMMA27MMA_64x256x32_S32S8S8_SS_TNEEEENS4_6LayoutINS5_IJSC_SC_SC_EEENS5_IJNSA_ILi0EEEST_ST_EEEEENS5_IJNS4_10UnderscoreESW_SW_EEEEENS4_23SM90_TMA_LOAD_MULTICASTENS4_14ComposedLayoutINS4_7SwizzleILi1ELi4ELi3EEENS4_18smem_ptr_flag_bitsILi8EEENSR_INS5_IJNSA_ILi8EEESI_EEENS5_IJSI_SC_EEEEEEEvNS4_8identityESZ_S19_vS1A_EENS_8epilogue10collective6detail29Sm90TmaWarpSpecializedAdapterINS1D_15DefaultEpilogueIaSK_SK_NS1C_6thread17LinearCombinationIaLi1EiiLNS1H_9ScaleType4KindE0ELNS_15FloatRoundStyleE2EaEENS1_15EpilogueDefaultEEEEEvvEEEEvNT_6ParamsE)
        /*0020*/ 	.word	0x00000008
.L_19:


//--------------------- .nv.compat                --------------------------
	.section	.nv.compat,"",@"SHT_CUDA_COMPAT_INFO"
	.align	4
        /*0000*/ 	.byte	0x02, 0x09, 0x01, 0x00, 0x02, 0x02, 0x04, 0x00, 0x02, 0x05, 0x05, 0x00, 0x03, 0x07, 0x01, 0x01
        /*0010*/ 	.byte	0x02, 0x03, 0x01, 0x00, 0x02, 0x06, 0x01, 0x00, 0x04, 0x0b, 0x08, 0x00, 0x00, 0x00, 0x00, 0x00
        /*0020*/ 	.byte	0x00, 0x00, 0x00, 0x00


//--------------------- .nv.info._ZN7cutlass13device_kernelINS_4gemm6kernel13GemmUniversalIN4cute5tupleIJiiiiEEENS1_10collective13CollectiveMmaINS1_34MainloopSm90TmaGmmaWarpSpecializedILi5ENS5_IJNS4_1CILi2EEESB_NSA_ILi1EEEEEENS1_32KernelTmaWarpSpecializedPingpongEEENS5_IJNSA_ILi64EEENSA_ILi256EEENSA_ILi32EEEEEEaNS5_IJlSC_lEEEaSK_NS4_8TiledMMAINS4_8MMA_AtomIJNS4_4SM904GMMA27MMA_64x256x32_S32S8S8_SS_TNEEEENS4_6LayoutINS5_IJSC_SC_SC_EEENS5_IJNSA_ILi0EEEST_ST_EEEEENS5_IJNS4_10UnderscoreESW_SW_EEEEENS4_23SM90_TMA_LOAD_MULTICASTENS4_14ComposedLayoutINS4_7SwizzleILi1ELi4ELi3EEENS4_18smem_ptr_flag_bitsILi8EEENSR_INS5_IJNSA_ILi8EEESI_EEENS5_IJSI_SC_EEEEEEEvNS4_8identityESZ_S19_vS1A_EENS_8epilogue10collective6detail29Sm90TmaWarpSpecializedAdapterINS1D_15DefaultEpilogueIaSK_SK_NS1C_6thread17LinearCombinationIaLi1EiiLNS1H_9ScaleType4KindE0ELNS_15FloatRoundStyleE2EaEENS1_15EpilogueDefaultEEEEEvvEEEEvNT_6ParamsE --------------------------
	.section	.nv.info._ZN7cutlass13device_kernelINS_4gemm6kernel13GemmUniversalIN4cute5tupleIJiiiiEEENS1_10collective13CollectiveMmaINS1_34MainloopSm90TmaGmmaWarpSpecializedILi5ENS5_IJNS4_1CILi2EEESB_NSA_ILi1EEEEEENS1_32KernelTmaWarpSpecializedPingpongEEENS5_IJNSA_ILi64EEENSA_ILi256EEENSA_ILi32EEEEEEaNS5_IJlSC_lEEEaSK_NS4_8TiledMMAINS4_8MMA_AtomIJNS4_4SM904GMMA27MMA_64x256x32_S32S8S8_SS_TNEEEENS4_6LayoutINS5_IJSC_SC_SC_EEENS5_IJNSA_ILi0EEEST_ST_EEEEENS5_IJNS4_10UnderscoreESW_SW_EEEEENS4_23SM90_TMA_LOAD_MULTICASTENS4_14ComposedLayoutINS4_7SwizzleILi1ELi4ELi3EEENS4_18smem_ptr_flag_bitsILi8EEENSR_INS5_IJNSA_ILi8EEESI_EEENS5_IJSI_SC_EEEEEEEvNS4_8identityESZ_S19_vS1A_EENS_8epilogue10collective6detail29Sm90TmaWarpSpecializedAdapterINS1D_15DefaultEpilogueIaSK_SK_NS1C_6thread17LinearCombinationIaLi1EiiLNS1H_9ScaleType4KindE0ELNS_15FloatRoundStyleE2EaEENS1_15EpilogueDefaultEEEEEvvEEEEvNT_6ParamsE,"",@"SHT_CUDA_INFO"
	.sectionflags	@""
	.align	4


	//----- nvinfo : EIATTR_CUDA_API_VERSION
	.align		4
        /*0000*/ 	.byte	0x04, 0x37
        /*0002*/ 	.short	(.L_21 - .L_20)
.L_20:
        /*0004*/ 	.word	0x00000082


	//----- nvinfo : EIATTR_KPARAM_INFO
	.align		4
.L_21:
        /*0008*/ 	.byte	0x04, 0x17
        /*000a*/ 	.short	(.L_23 - .L_22)
.L_22:
        /*000c*/ 	.word	0x00000000
        /*0010*/ 	.short	0x0000
        /*0012*/ 	.short	0x0070
        /*0014*/ 	.byte	0x00, 0xf0, 0x01, 0x10


	//----- nvinfo : EIATTR_SPARSE_MMA_MASK
	.align		4
.L_23:
        /*0018*/ 	.byte	0x03, 0x50
        /*001a*/ 	.short	0x0000


	//----- nvinfo : EIATTR_MAXREG_COUNT
	.align		4
        /*001c*/ 	.byte	0x03, 0x1b
        /*001e*/ 	.short	0x00a8


	//----- nvinfo : EIATTR_NUM_BARRIERS
	.align		4
        /*0020*/ 	.byte	0x02, 0x4c
        /*0022*/ 	.byte	0x01
	.zero		1


	//----- nvinfo : EIATTR_EXTERNS
	.align		4
        /*0024*/ 	.byte	0x04, 0x0f
        /*0026*/ 	.short	(.L_25 - .L_24)


	//   ....[0]....
	.align		4
.L_24:
        /*0028*/ 	.word	index@(__assertfail)


	//----- nvinfo : EIATTR_ANNOTATIONS
	.align		4
.L_25:
        /*002c*/ 	.byte	0x04, 0x55
        /*002e*/ 	.short	(.L_27 - .L_26)


	//   ....[0]....
.L_26:
        /*0030*/ 	.word	0x00000001
        /*0034*/ 	.byte	0xd0, 0x0d, 0x00, 0x00, 0x01, 0x00, 0x00, 0x00, 0xe0, 0x82, 0x00, 0x00, 0x01, 0x00, 0x00, 0x00
        /*0044*/ 	.byte	0x50, 0x90, 0x00, 0x00


	//----- nvinfo : EIATTR_MERCURY_ISA_VERSION
	.align		4
.L_27:
        /*0048*/ 	.byte	0x03, 0x5f
        /*004a*/ 	.short	0x0101


	//----- nvinfo : EIATTR_INT_WARP_WIDE_INSTR_OFFSETS
	.align		4
        /*004c*/ 	.byte	0x04, 0x31
        /*004e*/ 	.short	(.L_29 - .L_28)


	//   ....[0]....
.L_28:
        /*0050*/ 	.word	0x00000530


	//   ....[1]....
        /*0054*/ 	.word	0x000005b0


	//   ....[2]....
        /*0058*/ 	.word	0x000006b0


	//   ....[3]....
        /*005c*/ 	.word	0x000006c0


	//   ....[4]....
        /*0060*/ 	.word	0x000006e0


	//   ....[5]....
        /*0064*/ 	.word	0x00000780


	//   ....[6]....
        /*0068*/ 	.word	0x00000790


	//   ....[7]....
        /*006c*/ 	.word	0x000007e0


	//   ....[8]....
        /*0070*/ 	.word	0x00001d60


	//----- nvinfo : EIATTR_COOP_GROUP_MASK_REGIDS
	.align		4
.L_29:
        /*0074*/ 	.byte	0x04, 0x29
        /*0076*/ 	.short	(.L_31 - .L_30)


	//   ....[0]....
.L_30:
        /*0078*/ 	.word	0xffffffff


	//   ....[1]....
        /*007c*/ 	.word	0xffffffff


	//   ....[2]....
        /*0080*/ 	.word	0xffffffff


	//   ....[3]....
        /*0084*/ 	.word	0xffffffff


	//   ....[4]....
        /*0088*/ 	.word	0xffffffff


	//   ....[5]....
        /*008c*/ 	.word	0xffffffff


	//   ....[6]....
        /*0090*/ 	.word	0xffffffff


	//----- nvinfo : EIATTR_COOP_GROUP_INSTR_OFFSETS
	.align		4
.L_31:
        /*0094*/ 	.byte	0x04, 0x28
        /*0096*/ 	.short	(.L_33 - .L_32)


	//   ....[0]....
.L_32:
        /*0098*/ 	.word	0x00000070


	//   ....[1]....
        /*009c*/ 	.word	0x00000080


	//   ....[2]....
        /*00a0*/ 	.word	0x00000140


	//   ....[3]....
        /*00a4*/ 	.word	0x00000310


	//   ....[4]....
        /*00a8*/ 	.word	0x00000350


	//   ....[5]....
        /*00ac*/ 	.word	0x000007d0


	//   ....[6]....
        /*00b0*/ 	.word	0x00000970


	//----- nvinfo : EIATTR_REG_RECONFIG
	.align		4
.L_33:
        /*00b4*/ 	.byte	0x01, 0x54
	.zero		2


	//----- nvinfo : EIATTR_SYSCALL_OFFSETS
	.align		4
        /*00b8*/ 	.byte	0x04, 0x46
        /*00ba*/ 	.short	(.L_35 - .L_34)


	//   ....[0]....
.L_34:
        /*00bc*/ 	.word	0x000017f0


	//----- nvinfo : EIATTR_MBARRIER_INSTR_OFFSETS
	.align		4
.L_35:
        /*00c0*/ 	.byte	0x04, 0x39
        /*00c2*/ 	.short	(.L_37 - .L_36)


	//   ....[0]....
.L_36:
        /*00c4*/ 	.word	0x00000260
        /*00c8*/ 	.word	0x000000ff
        /*00cc*/ 	.word	0x00000000
        /*00d0*/ 	.short	0x0100
        /*00d2*/ 	.byte	0x08
	.zero		1


	//   ....[1]....
        /*00d4*/ 	.word	0x00000270
        /*00d8*/ 	.word	0x000000ff
        /*00dc*/ 	.word	0x00000028
        /*00e0*/ 	.short	0x0100
        /*00e2*/ 	.byte	0x08
	.zero		1


	//   ....[2]....
        /*00e4*/ 	.word	0x00000280
        /*00e8*/ 	.word	0x000000ff
        /*00ec*/ 	.word	0x00000008
        /*00f0*/ 	.short	0x0100
        /*00f2*/ 	.byte	0x08
	.zero		1


	//   ....[3]....
        /*00f4*/ 	.word	0x00000290
        /*00f8*/ 	.word	0x000000ff
        /*00fc*/ 	.word	0x00000030
        /*0100*/ 	.short	0x0100
        /*0102*/ 	.byte	0x08
	.zero		1


	//   ....[4]....
        /*0104*/ 	.word	0x000002a0
        /*0108*/ 	.word	0x000000ff
        /*010c*/ 	.word	0x00000010
        /*0110*/ 	.short	0x0100
        /*0112*/ 	.byte	0x08
	.zero		1


	//   ....[5]....
        /*0114*/ 	.word	0x000002b0
        /*0118*/ 	.word	0x000000ff
        /*011c*/ 	.word	0x00000038
        /*0120*/ 	.short	0x0100
        /*0122*/ 	.byte	0x08
	.zero		1


	//   ....[6]....
        /*0124*/ 	.word	0x000002c0
        /*0128*/ 	.word	0x000000ff
        /*012c*/ 	.word	0x00000018
        /*0130*/ 	.short	0x0100
        /*0132*/ 	.byte	0x08
	.zero		1


	//   ....[7]....
        /*0134*/ 	.word	0x000002d0
        /*0138*/ 	.word	0x000000ff
        /*013c*/ 	.word	0x00000040
        /*0140*/ 	.short	0x0100
        /*0142*/ 	.byte	0x08
	.zero		1


	//   ....[8]....
        /*0144*/ 	.word	0x000002e0
        /*0148*/ 	.word	0x000000ff
        /*014c*/ 	.word	0x00000020
        /*0150*/ 	.short	0x0100
        /*0152*/ 	.byte	0x08
	.zero		1


	//   ....[9]....
        /*0154*/ 	.word	0x000002f0
        /*0158*/ 	.word	0x000000ff
        /*015c*/ 	.word	0x00000048
        /*0160*/ 	.short	0x0100
        /*0162*/ 	.byte	0x08
	.zero		1


	//   ....[10]....
        /*0164*/ 	.word	0x00000810
        /*0168*/ 	.word	0x000000ff
        /*016c*/ 	.word	0x00000080
        /*0170*/ 	.short	0x0100
        /*0172*/ 	.byte	0x08
	.zero		1


	//   ....[11]....
        /*0174*/ 	.word	0x000008a0
        /*0178*/ 	.word	0x000000ff
        /*017c*/ 	.word	0x00000088
        /*0180*/ 	.short	0x0100
        /*0182*/ 	.byte	0x08
	.zero		1


	//   ....[12]....
        /*0184*/ 	.word	0x000008f0
        /*0188*/ 	.word	0x000000ff
        /*018c*/ 	.word	0x00000060
        /*0190*/ 	.short	0x0100
        /*0192*/ 	.byte	0x09
	.zero		1


	//   ....[13]....
        /*0194*/ 	.word	0x00000900
        /*0198*/ 	.word	0x000000ff
        /*019c*/ 	.word	0x00000068
        /*01a0*/ 	.short	0x0100
        /*01a2*/ 	.byte	0x09
	.zero		1


	//   ....[14]....
        /*01a4*/ 	.word	0x00000910
        /*01a8*/ 	.word	0x000000ff
        /*01ac*/ 	.word	0x00000070
        /*01b0*/ 	.short	0x0100
        /*01b2*/ 	.byte	0x09
	.zero		1


	//   ....[15]....
        /*01b4*/ 	.word	0x00000920
        /*01b8*/ 	.word	0x000000ff
        /*01bc*/ 	.word	0x00000078
        /*01c0*/ 	.short	0x0100
        /*01c2*/ 	.byte	0x09
	.zero		1


	//   ....[16]....
        /*01c4*/ 	.word	0x000016d0
        /*01c8*/ 	.word	0x0000009f
        /*01cc*/ 	.word	0x00000000
        /*01d0*/ 	.short	0x010a
        /*01d2*/ 	.byte	0x2a
	.zero		1


	//   ....[17]....
        /*01d4*/ 	.word	0x00001880
        /*01d8*/ 	.word	0x00000003
        /*01dc*/ 	.word	0x00000000
        /*01e0*/ 	.short	0x010a
        /*01e2*/ 	.byte	0x3f
	.zero		1


	//   ....[18]....
        /*01e4*/ 	.word	0x000018e0
        /*01e8*/ 	.word	0x00000003
        /*01ec*/ 	.word	0x00000000
        /*01f0*/ 	.short	0x010a
        /*01f2*/ 	.byte	0x3f
	.zero		1


	//   ....[19]....
        /*01f4*/ 	.word	0x00001ad0
        /*01f8*/ 	.word	0x000000ff
        /*01fc*/ 	.word	0x00000000
        /*0200*/ 	.short	0x010a
        /*0202*/ 	.byte	0x04
	.zero		1


	//   ....[20]....
        /*0204*/ 	.word	0x00001b10
        /*0208*/ 	.word	0x000000ff
        /*020c*/ 	.word	0x00000000
        /*0210*/ 	.short	0x010a
        /*0212*/ 	.byte	0x04
	.zero		1


	//   ....[21]....
        /*0214*/ 	.word	0x00001c00
        /*0218*/ 	.word	0x00000004
        /*021c*/ 	.word	0x00000000
        /*0220*/ 	.short	0x0101
        /*0222*/ 	.byte	0x3f
	.zero		1


	//   ....[22]....
        /*0224*/ 	.word	0x00001d00
        /*0228*/ 	.word	0x000000a0
        /*022c*/ 	.word	0x00000000
        /*0230*/ 	.short	0x0101
        /*0232*/ 	.byte	0x2d
	.zero		1


	//   ....[23]....
        /*0234*/ 	.word	0x00001e00
        /*0238*/ 	.word	0x00000000
        /*023c*/ 	.word	0x00000000
        /*0240*/ 	.short	0x0101
        /*0242*/ 	.byte	0x3f
	.zero		1


	//   ....[24]....
        /*0244*/ 	.word	0x00001ec0
        /*0248*/ 	.word	0x0000009f
        /*024c*/ 	.word	0x00000010
        /*0250*/ 	.short	0x010a
        /*0252*/ 	.byte	0x2a
	.zero		1


	//   ....[25]....
        /*0254*/ 	.word	0x00008300
        /*0258*/ 	.word	0x000000a2
        /*025c*/ 	.word	0x00000000
        /*0260*/ 	.short	0x0101
        /*0262*/ 	.byte	0x2d
	.zero		1


	//   ....[26]....
        /*0264*/ 	.word	0x00008da0
        /*0268*/ 	.word	0x0000000a
        /*026c*/ 	.word	0x00000028
        /*0270*/ 	.short	0x010a
        /*0272*/ 	.byte	0x3f
	.zero		1


	//   ....[27]....
        /*0274*/ 	.word	0x00009160
        /*0278*/ 	.word	0x00000005
        /*027c*/ 	.word	0x00000088
        /*0280*/ 	.short	0x0101
        /*0282*/ 	.byte	0x3f
	.zero		1


	//   ....[28]....
        /*0284*/ 	.word	0x000098e0
        /*0288*/ 	.word	0x00000009
        /*028c*/ 	.word	0x00000000
        /*0290*/ 	.short	0x010a
        /*0292*/ 	.byte	0x3f
	.zero		1


	//   ....[29]....
        /*0294*/ 	.word	0x00009960
        /*0298*/ 	.word	0x00000008
        /*029c*/ 	.word	0x00000000
        /*02a0*/ 	.short	0x010a
        /*02a2*/ 	.byte	0x3f
	.zero		1


	//   ....[30]....
        /*02a4*/ 	.word	0x000099f0
        /*02a8*/ 	.word	0x00000009
        /*02ac*/ 	.word	0x00000000
        /*02b0*/ 	.short	0x010a
        /*02b2*/ 	.byte	0x3f
	.zero		1


	//   ....[31]....
        /*02b4*/ 	.word	0x00009a80
        /*02b8*/ 	.word	0x00000006
        /*02bc*/ 	.word	0x00000000
        /*02c0*/ 	.short	0x010a
        /*02c2*/ 	.byte	0x3f
	.zero		1


	//   ....[32]....
        /*02c4*/ 	.word	0x00009b10
        /*02c8*/ 	.word	0x00000003
        /*02cc*/ 	.word	0x00000000
        /*02d0*/ 	.short	0x010a
        /*02d2*/ 	.byte	0x3f
	.zero		1


	//   ....[33]....
        /*02d4*/ 	.word	0x00009b70
        /*02d8*/ 	.word	0x000000a1
        /*02dc*/ 	.word	0x00000000
        /*02e0*/ 	.short	0x010a
        /*02e2*/ 	.byte	0x3f
	.zero		1


	//   ....[34]....
        /*02e4*/ 	.word	0x00009bc0
        /*02e8*/ 	.word	0x00000003
        /*02ec*/ 	.word	0x00000000
        /*02f0*/ 	.short	0x010a
        /*02f2*/ 	.byte	0x3f
	.zero		1


	//   ....[35]....
        /*02f4*/ 	.word	0x00009c20
        /*02f8*/ 	.word	0x00000005
        /*02fc*/ 	.word	0x00000000
        /*0300*/ 	.short	0x010a
        /*0302*/ 	.byte	0x3f
	.zero		1


	//   ....[36]....
        /*0304*/ 	.word	0x00009c70
        /*0308*/ 	.word	0x000000a1
        /*030c*/ 	.word	0x00000010
        /*0310*/ 	.short	0x010a
        /*0312*/ 	.byte	0x3f
	.zero		1


	//   ....[37]....
        /*0314*/ 	.word	0x00009d40
        /*0318*/ 	.word	0x0000000a
        /*031c*/ 	.word	0x00000028
        /*0320*/ 	.short	0x010a
        /*0322*/ 	.byte	0x3f
	.zero		1


	//   ....[38]....
        /*0324*/ 	.word	0x00009e10
        /*0328*/ 	.word	0x00000009
        /*032c*/ 	.word	0x00000000
        /*0330*/ 	.short	0x010a
        /*0332*/ 	.byte	0x3f
	.zero		1


	//   ....[39]....
        /*0334*/ 	.word	0x00009e60
        /*0338*/ 	.word	0x00000008
        /*033c*/ 	.word	0x00000000
        /*0340*/ 	.short	0x010a
        /*0342*/ 	.byte	0x3f
	.zero		1


	//   ....[40]....
        /*0344*/ 	.word	0x00009eb0
        /*0348*/ 	.word	0x00000009
        /*034c*/ 	.word	0x00000000
        /*0350*/ 	.short	0x010a
        /*0352*/ 	.byte	0x3f
	.zero		1


	//   ....[41]....
        /*0354*/ 	.word	0x00009f00
        /*0358*/ 	.word	0x00000006
        /*035c*/ 	.word	0x00000000
        /*0360*/ 	.short	0x010a
        /*0362*/ 	.byte	0x3f
	.zero		1


	//----- nvinfo : EIATTR_NUM_MBARRIERS
	.align		4
.L_37:
        /*0364*/ 	.byte	0x03, 0x38
        /*0366*/ 	.short	0x0010


	//----- nvinfo : EIATTR_EXIT_INSTR_OFFSETS
	.align		4
        /*0368*/ 	.byte	0x04, 0x1c
        /*036a*/ 	.short	(.L_39 - .L_38)


	//   ....[0]....
.L_38:
        /*036c*/ 	.word	0x00001410


	//   ....[1]....
        /*0370*/ 	.word	0x00001470


	//   ....[2]....
        /*0374*/ 	.word	0x00008990


	//   ....[3]....
        /*0378*/ 	.word	0x000089c0


	//   ....[4]....
        /*037c*/ 	.word	0x00009b60


	//----- nvinfo : EIATTR_MAX_THREADS
	.align		4
.L_39:
        /*0380*/ 	.byte	0x04, 0x05
        /*0382*/ 	.short	(.L_41 - .L_40)
.L_40:
        /*0384*/ 	.word	0x00000180
        /*0388*/ 	.word	0x00000001
        /*038c*/ 	.word	0x00000001


	//----- nvinfo : EIATTR_CRS_STACK_SIZE
	.align		4
.L_41:
        /*0390*/ 	.byte	0x04, 0x1e
        /*0392*/ 	.short	(.L_43 - .L_42)
.L_42:
        /*0394*/ 	.word	0x00000000


	//----- nvinfo : EIATTR_CBANK_PARAM_SIZE
	.align		4
.L_43:
        /*0398*/ 	.byte	0x03, 0x19
        /*039a*/ 	.short	0x0470


	//----- nvinfo : EIATTR_PARAM_CBANK
	.align		4
        /*039c*/ 	.byte	0x04, 0x0a
        /*039e*/ 	.short	(.L_45 - .L_44)
	.align		4
.L_44:
        /*03a0*/ 	.word	index@(.nv.constant0._ZN7cutlass13device_kernelINS_4gemm6kernel13GemmUniversalIN4cute5tupleIJiiiiEEENS1_10collective13CollectiveMmaINS1_34MainloopSm90TmaGmmaWarpSpecializedILi5ENS5_IJNS4_1CILi2EEESB_NSA_ILi1EEEEEENS1_32KernelTmaWarpSpecializedPingpongEEENS5_IJNSA_ILi64EEENSA_ILi256EEENSA_ILi32EEEEEEaNS5_IJlSC_lEEEaSK_NS4_8TiledMMAINS4_8MMA_AtomIJNS4_4SM904GMMA27MMA_64x256x32_S32S8S8_SS_TNEEEENS4_6LayoutINS5_IJSC_SC_SC_EEENS5_IJNSA_ILi0EEEST_ST_EEEEENS5_IJNS4_10UnderscoreESW_SW_EEEEENS4_23SM90_TMA_LOAD_MULTICASTENS4_14ComposedLayoutINS4_7SwizzleILi1ELi4ELi3EEENS4_18smem_ptr_flag_bitsILi8EEENSR_INS5_IJNSA_ILi8EEESI_EEENS5_IJSI_SC_EEEEEEEvNS4_8identityESZ_S19_vS1A_EENS_8epilogue10collective6detail29Sm90TmaWarpSpecializedAdapterINS1D_15DefaultEpilogueIaSK_SK_NS1C_6thread17LinearCombinationIaLi1EiiLNS1H_9ScaleType4KindE0ELNS_15FloatRoundStyleE2EaEENS1_15EpilogueDefaultEEEEEvvEEEEvNT_6ParamsE)
        /*03a4*/ 	.short	0x0210
        /*03a6*/ 	.short	0x0470


	//----- nvinfo : EIATTR_SW_WAR
	.align		4
.L_45:
        /*03a8*/ 	.byte	0x04, 0x36
        /*03aa*/ 	.short	(.L_47 - .L_46)
.L_46:
        /*03ac*/ 	.word	0x00000008
.L_47:


//--------------------- .nv.callgraph             --------------------------
	.section	.nv.callgraph,"",@"SHT_CUDA_CALLGRAPH"
	.align	4
	.sectionentsize	8
	.align		4
        /*0000*/ 	.word	0x00000000
	.align		4
        /*0004*/ 	.word	0xffffffff
	.align		4
        /*0008*/ 	.word	index@(_ZN7cutlass13device_kernelINS_4gemm6kernel13GemmUniversalIN4cute5tupleIJiiiiEEENS1_10collective13CollectiveMmaINS1_34MainloopSm90TmaGmmaWarpSpecializedILi5ENS5_IJNS4_1CILi2EEESB_NSA_ILi1EEEEEENS1_32KernelTmaWarpSpecializedPingpongEEENS5_IJNSA_ILi64EEENSA_ILi256EEENSA_ILi32EEEEEEaNS5_IJlSC_lEEEaSK_NS4_8TiledMMAINS4_8MMA_AtomIJNS4_4SM904GMMA27MMA_64x256x32_S32S8S8_SS_TNEEEENS4_6LayoutINS5_IJSC_SC_SC_EEENS5_IJNSA_ILi0EEEST_ST_EEEEENS5_IJNS4_10UnderscoreESW_SW_EEEEENS4_23SM90_TMA_LOAD_MULTICASTENS4_14ComposedLayoutINS4_7SwizzleILi1ELi4ELi3EEENS4_18smem_ptr_flag_bitsILi8EEENSR_INS5_IJNSA_ILi8EEESI_EEENS5_IJSI_SC_EEEEEEEvNS4_8identityESZ_S19_vS1A_EENS_8epilogue10collective6detail29Sm90TmaWarpSpecializedAdapterINS1D_15DefaultEpilogueIaSK_SK_NS1C_6thread17LinearCombinationIaLi1EiiLNS1H_9ScaleType4KindE0ELNS_15FloatRoundStyleE2EaEENS1_15EpilogueDefaultEEEEEvvEEEEvNT_6ParamsE)
	.align		4
        /*000c*/ 	.word	index@(__assertfail)
	.align		4
        /*0010*/ 	.word	0x00000000
	.align		4
        /*0014*/ 	.word	0xfffffffe
	.align		4
        /*0018*/ 	.word	0x00000000
	.align		4
        /*001c*/ 	.word	0xfffffffd
	.align		4
        /*0020*/ 	.word	0x00000000
	.align		4
        /*0024*/ 	.word	0xfffffffc


//--------------------- .nv.constant4             --------------------------
	.section	.nv.constant4,"a",@progbits
	.align	8
	.align		8
.nv.constant4:
        /*0000*/ 	.dword	__assertfail
	.align		8
        /*0008*/ 	.dword	__unnamed_1
	.align		8
        /*0010*/ 	.dword	_ZN39_INTERNAL_c8a6b861_4_k_cu_3086fbfd_55594cuda3std3__45__cpo5beginE
	.align		8
        /*0018*/ 	.dword	_ZN39_INTERNAL_c8a6b861_4_k_cu_3086fbfd_55594cuda3std3__45__cpo3endE
	.align		8
        /*0020*/ 	.dword	_ZN39_INTERNAL_c8a6b861_4_k_cu_3086fbfd_55594cuda3std3__45__cpo6cbeginE
	.align		8
        /*0028*/ 	.dword	_ZN39_INTERNAL_c8a6b861_4_k_cu_3086fbfd_55594cuda3std3__45__cpo4cendE
	.align		8
        /*0030*/ 	.dword	_ZN39_INTERNAL_c8a6b861_4_k_cu_3086fbfd_55594cuda3std3__441_GLOBAL__N__c8a6b861_4_k_cu_3086fbfd_55596ignoreE
	.align		8
        /*0038*/ 	.dword	_ZN39_INTERNAL_c8a6b861_4_k_cu_3086fbfd_55594cuda3std3__419piecewise_constructE
	.align		8
        /*0040*/ 	.dword	_ZN39_INTERNAL_c8a6b861_4_k_cu_3086fbfd_55594cuda3std3__48in_placeE
	.align		8
        /*0048*/ 	.dword	_ZN39_INTERNAL_c8a6b861_4_k_cu_3086fbfd_55594cuda3std6ranges3__45__cpo4swapE
	.align		8
        /*0050*/ 	.dword	_ZN39_INTERNAL_c8a6b861_4_k_cu_3086fbfd_55594cuda3std6ranges3__45__cpo9iter_moveE
	.align		8
        /*0058*/ 	.dword	_ZN39_INTERNAL_c8a6b861_4_k_cu_3086fbfd_55594cute7productE
	.align		8
        /*0060*/ 	.dword	_ZN39_INTERNAL_c8a6b861_4_k_cu_3086fbfd_55594cute1_E
	.align		8
        /*0068*/ 	.dword	$str$22
	.align		8
        /*0070*/ 	.dword	$str$23


//--------------------- .text._ZN7cutlass13device_kernelINS_4gemm6kernel13GemmUniversalIN4cute5tupleIJiiiiEEENS1_10collective13CollectiveMmaINS1_34MainloopSm90TmaGmmaWarpSpecializedILi5ENS5_IJNS4_1CILi2EEESB_NSA_ILi1EEEEEENS1_32KernelTmaWarpSpecializedPingpongEEENS5_IJNSA_ILi64EEENSA_ILi256EEENSA_ILi32EEEEEEaNS5_IJlSC_lEEEaSK_NS4_8TiledMMAINS4_8MMA_AtomIJNS4_4SM904GMMA27MMA_64x256x32_S32S8S8_SS_TNEEEENS4_6LayoutINS5_IJSC_SC_SC_EEENS5_IJNSA_ILi0EEEST_ST_EEEEENS5_IJNS4_10UnderscoreESW_SW_EEEEENS4_23SM90_TMA_LOAD_MULTICASTENS4_14ComposedLayoutINS4_7SwizzleILi1ELi4ELi3EEENS4_18smem_ptr_flag_bitsILi8EEENSR_INS5_IJNSA_ILi8EEESI_EEENS5_IJSI_SC_EEEEEEEvNS4_8identityESZ_S19_vS1A_EENS_8epilogue10collective6detail29Sm90TmaWarpSpecializedAdapterINS1D_15DefaultEpilogueIaSK_SK_NS1C_6thread17LinearCombinationIaLi1EiiLNS1H_9ScaleType4KindE0ELNS_15FloatRoundStyleE2EaEENS1_15EpilogueDefaultEEEEEvvEEEEvNT_6ParamsE --------------------------
	.section	.text._ZN7cutlass13device_kernelINS_4gemm6kernel13GemmUniversalIN4cute5tupleIJiiiiEEENS1_10collective13CollectiveMmaINS1_34MainloopSm90TmaGmmaWarpSpecializedILi5ENS5_IJNS4_1CILi2EEESB_NSA_ILi1EEEEEENS1_32KernelTmaWarpSpecializedPingpongEEENS5_IJNSA_ILi64EEENSA_ILi256EEENSA_ILi32EEEEEEaNS5_IJlSC_lEEEaSK_NS4_8TiledMMAINS4_8MMA_AtomIJNS4_4SM904GMMA27MMA_64x256x32_S32S8S8_SS_TNEEEENS4_6LayoutINS5_IJSC_SC_SC_EEENS5_IJNSA_ILi0EEEST_ST_EEEEENS5_IJNS4_10UnderscoreESW_SW_EEEEENS4_23SM90_TMA_LOAD_MULTICASTENS4_14ComposedLayoutINS4_7SwizzleILi1ELi4ELi3EEENS4_18smem_ptr_flag_bitsILi8EEENSR_INS5_IJNSA_ILi8EEESI_EEENS5_IJSI_SC_EEEEEEEvNS4_8identityESZ_S19_vS1A_EENS_8epilogue10collective6detail29Sm90TmaWarpSpecializedAdapterINS1D_15DefaultEpilogueIaSK_SK_NS1C_6thread17LinearCombinationIaLi1EiiLNS1H_9ScaleType4KindE0ELNS_15FloatRoundStyleE2EaEENS1_15EpilogueDefaultEEEEEvvEEEEvNT_6ParamsE,"ax",@progbits
	.align	128
.text._ZN7cutlass13device_kernelINS_4gemm6kernel13GemmUniversalIN4cute5tupleIJiiiiEEENS1_10collective13CollectiveMmaINS1_34MainloopSm90TmaGmmaWarpSpecializedILi5ENS5_IJNS4_1CILi2EEESB_NSA_ILi1EEEEEENS1_32KernelTmaWarpSpecializedPingpongEEENS5_IJNSA_ILi64EEENSA_ILi256EEENSA_ILi32EEEEEEaNS5_IJlSC_lEEEaSK_NS4_8TiledMMAINS4_8MMA_AtomIJNS4_4SM904GMMA27MMA_64x256x32_S32S8S8_SS_TNEEEENS4_6LayoutINS5_IJSC_SC_SC_EEENS5_IJNSA_ILi0EEEST_ST_EEEEENS5_IJNS4_10UnderscoreESW_SW_EEEEENS4_23SM90_TMA_LOAD_MULTICASTENS4_14ComposedLayoutINS4_7SwizzleILi1ELi4ELi3EEENS4_18smem_ptr_flag_bitsILi8EEENSR_INS5_IJNSA_ILi8EEESI_EEENS5_IJSI_SC_EEEEEEEvNS4_8identityESZ_S19_vS1A_EENS_8epilogue10collective6detail29Sm90TmaWarpSpecializedAdapterINS1D_15DefaultEpilogueIaSK_SK_NS1C_6thread17LinearCombinationIaLi1EiiLNS1H_9ScaleType4KindE0ELNS_15FloatRoundStyleE2EaEENS1_15EpilogueDefaultEEEEEvvEEEEvNT_6ParamsE:
        .type           _ZN7cutlass13device_kernelINS_4gemm6kernel13GemmUniversalIN4cute5tupleIJiiiiEEENS1_10collective13CollectiveMmaINS1_34MainloopSm90TmaGmmaWarpSpecializedILi5ENS5_IJNS4_1CILi2EEESB_NSA_ILi1EEEEEENS1_32KernelTmaWarpSpecializedPingpongEEENS5_IJNSA_ILi64EEENSA_ILi256EEENSA_ILi32EEEEEEaNS5_IJlSC_lEEEaSK_NS4_8TiledMMAINS4_8MMA_AtomIJNS4_4SM904GMMA27MMA_64x256x32_S32S8S8_SS_TNEEEENS4_6LayoutINS5_IJSC_SC_SC_EEENS5_IJNSA_ILi0EEEST_ST_EEEEENS5_IJNS4_10UnderscoreESW_SW_EEEEENS4_23SM90_TMA_LOAD_MULTICASTENS4_14ComposedLayoutINS4_7SwizzleILi1ELi4ELi3EEENS4_18smem_ptr_flag_bitsILi8EEENSR_INS5_IJNSA_ILi8EEESI_EEENS5_IJSI_SC_EEEEEEEvNS4_8identityESZ_S19_vS1A_EENS_8epilogue10collective6detail29Sm90TmaWarpSpecializedAdapterINS1D_15DefaultEpilogueIaSK_SK_NS1C_6thread17LinearCombinationIaLi1EiiLNS1H_9ScaleType4KindE0ELNS_15FloatRoundStyleE2EaEENS1_15EpilogueDefaultEEEEEvvEEEEvNT_6ParamsE,@function
        .size           _ZN7cutlass13device_kernelINS_4gemm6kernel13GemmUniversalIN4cute5tupleIJiiiiEEENS1_10collective13CollectiveMmaINS1_34MainloopSm90TmaGmmaWarpSpecializedILi5ENS5_IJNS4_1CILi2EEESB_NSA_ILi1EEEEEENS1_32KernelTmaWarpSpecializedPingpongEEENS5_IJNSA_ILi64EEENSA_ILi256EEENSA_ILi32EEEEEEaNS5_IJlSC_lEEEaSK_NS4_8TiledMMAINS4_8MMA_AtomIJNS4_4SM904GMMA27MMA_64x256x32_S32S8S8_SS_TNEEEENS4_6LayoutINS5_IJSC_SC_SC_EEENS5_IJNSA_ILi0EEEST_ST_EEEEENS5_IJNS4_10UnderscoreESW_SW_EEEEENS4_23SM90_TMA_LOAD_MULTICASTENS4_14ComposedLayoutINS4_7SwizzleILi1ELi4ELi3EEENS4_18smem_ptr_flag_bitsILi8EEENSR_INS5_IJNSA_ILi8EEESI_EEENS5_IJSI_SC_EEEEEEEvNS4_8identityESZ_S19_vS1A_EENS_8epilogue10collective6detail29Sm90TmaWarpSpecializedAdapterINS1D_15DefaultEpilogueIaSK_SK_NS1C_6thread17LinearCombinationIaLi1EiiLNS1H_9ScaleType4KindE0ELNS_15FloatRoundStyleE2EaEENS1_15EpilogueDefaultEEEEEvvEEEEvNT_6ParamsE,(.L_x_335 - _ZN7cutlass13device_kernelINS_4gemm6kernel13GemmUniversalIN4cute5tupleIJiiiiEEENS1_10collective13CollectiveMmaINS1_34MainloopSm90TmaGmmaWarpSpecializedILi5ENS5_IJNS4_1CILi2EEESB_NSA_ILi1EEEEEENS1_32KernelTmaWarpSpecializedPingpongEEENS5_IJNSA_ILi64EEENSA_ILi256EEENSA_ILi32EEEEEEaNS5_IJlSC_lEEEaSK_NS4_8TiledMMAINS4_8MMA_AtomIJNS4_4SM904GMMA27MMA_64x256x32_S32S8S8_SS_TNEEEENS4_6LayoutINS5_IJSC_SC_SC_EEENS5_IJNSA_ILi0EEEST_ST_EEEEENS5_IJNS4_10UnderscoreESW_SW_EEEEENS4_23SM90_TMA_LOAD_MULTICASTENS4_14ComposedLayoutINS4_7SwizzleILi1ELi4ELi3EEENS4_18smem_ptr_flag_bitsILi8EEENSR_INS5_IJNSA_ILi8EEESI_EEENS5_IJSI_SC_EEEEEEEvNS4_8identityESZ_S19_vS1A_EENS_8epilogue10collective6detail29Sm90TmaWarpSpecializedAdapterINS1D_15DefaultEpilogueIaSK_SK_NS1C_6thread17LinearCombinationIaLi1EiiLNS1H_9ScaleType4KindE0ELNS_15FloatRoundStyleE2EaEENS1_15EpilogueDefaultEEEEEvvEEEEvNT_6ParamsE)
        .other          _ZN7cutlass13device_kernelINS_4gemm6kernel13GemmUniversalIN4cute5tupleIJiiiiEEENS1_10collective13CollectiveMmaINS1_34MainloopSm90TmaGmmaWarpSpecializedILi5ENS5_IJNS4_1CILi2EEESB_NSA_ILi1EEEEEENS1_32KernelTmaWarpSpecializedPingpongEEENS5_IJNSA_ILi64EEENSA_ILi256EEENSA_ILi32EEEEEEaNS5_IJlSC_lEEEaSK_NS4_8TiledMMAINS4_8MMA_AtomIJNS4_4SM904GMMA27MMA_64x256x32_S32S8S8_SS_TNEEEENS4_6LayoutINS5_IJSC_SC_SC_EEENS5_IJNSA_ILi0EEEST_ST_EEEEENS5_IJNS4_10UnderscoreESW_SW_EEEEENS4_23SM90_TMA_LOAD_MULTICASTENS4_14ComposedLayoutINS4_7SwizzleILi1ELi4ELi3EEENS4_18smem_ptr_flag_bitsILi8EEENSR_INS5_IJNSA_ILi8EEESI_EEENS5_IJSI_SC_EEEEEEEvNS4_8identityESZ_S19_vS1A_EENS_8epilogue10collective6detail29Sm90TmaWarpSpecializedAdapterINS1D_15DefaultEpilogueIaSK_SK_NS1C_6thread17LinearCombinationIaLi1EiiLNS1H_9ScaleType4KindE0ELNS_15FloatRoundStyleE2EaEENS1_15EpilogueDefaultEEEEEvvEEEEvNT_6ParamsE,@"STO_CUDA_ENTRY STV_DEFAULT"
_ZN7cutlass13device_kernelINS_4gemm6kernel13GemmUniversalIN4cute5tupleIJiiiiEEENS1_10collective13CollectiveMmaINS1_34MainloopSm90TmaGmmaWarpSpecializedILi5ENS5_IJNS4_1CILi2EEESB_NSA_ILi1EEEEEENS1_32KernelTmaWarpSpecializedPingpongEEENS5_IJNSA_ILi64EEENSA_ILi256EEENSA_ILi32EEEEEEaNS5_IJlSC_lEEEaSK_NS4_8TiledMMAINS4_8MMA_AtomIJNS4_4SM904GMMA27MMA_64x256x32_S32S8S8_SS_TNEEEENS4_6LayoutINS5_IJSC_SC_SC_EEENS5_IJNSA_ILi0EEEST_ST_EEEEENS5_IJNS4_10UnderscoreESW_SW_EEEEENS4_23SM90_TMA_LOAD_MULTICASTENS4_14ComposedLayoutINS4_7SwizzleILi1ELi4ELi3EEENS4_18smem_ptr_flag_bitsILi8EEENSR_INS5_IJNSA_ILi8EEESI_EEENS5_IJSI_SC_EEEEEEEvNS4_8identityESZ_S19_vS1A_EENS_8epilogue10collective6detail29Sm90TmaWarpSpecializedAdapterINS1D_15DefaultEpilogueIaSK_SK_NS1C_6thread17LinearCombinationIaLi1EiiLNS1H_9ScaleType4KindE0ELNS_15FloatRoundStyleE2EaEENS1_15EpilogueDefaultEEEEEvvEEEEvNT_6ParamsE:
[----:B------:R-:W0:Y:S02]  /*0000*/  LDC R1, c[0x0][0x28] ;  /* 0x00000a00ff017b82 */ /* 0x000e240000000800 */
[----:B0-----:R-:W-:Y:S01]  /*0010*/  VIADD R1, R1, 0xfffffff8 ;  /* 0xfffffff801017836 */ /* 0x001fe20000000000 */
[----:B------:R-:W0:Y:S01]  /*0020*/  S2R R4, SR_TID.X ;  /* 0x0000000000047919 */ /* 0x000e220000002100 */
[----:B------:R-:W-:Y:S01]  /*0030*/  ELECT P0, URZ, PT ;  /* 0x00000000003f782f */ /* 0x000fe20003800000 */
[----:B------:R-:W-:Y:S01]  /*0040*/  BSSY B0, `(.L_x_0) ;  /* 0x000000f000007945 */ /* 0x000fe20003800000 */
[--C-:B0-----:R-:W-:Y:S02]  /*0050*/  SHF.R.U32.HI R2, RZ, 0x5, R4.reuse ;  /* 0x00000005ff027819 */ /* 0x101fe40000011604 */
[----:B------:R-:W-:-:S03]  /*0060*/  SHF.R.U32.HI R7, RZ, 0x7, R4 ;  /* 0x00000007ff077819 */ /* 0x000fc60000011604 */
[----:B------:R-:W0:Y:S04]  /*0070*/  SHFL.IDX PT, R5, R2, RZ, 0x1f ;  /* 0x00001fff02057589 */ /* 0x000e2800000e0000 */
[----:B------:R1:W2:Y:S01]  /*0080*/  SHFL.IDX PT, R10, R7, RZ, 0x1f ;  /* 0x00001fff070a7589 */ /* 0x0002a200000e0000 */
[----:B0-----:R-:W-:-:S13]  /*0090*/  ISETP.NE.OR P0, PT, R5, RZ, !P0 ;  /* 0x000000ff0500720c */ /* 0x001fda0004705670 */
[----:B-12---:R-:W-:Y:S05]  /*00a0*/  @P0 BRA `(.L_x_1) ;  /* 0x0000000000200947 */ /* 0x006fea0003800000 */
[----:B------:R-:W-:Y:S02]  /*00b0*/  ULDC.64 UR4, c[0x0][0x198] ;  /* 0x0000660000047ab9 */ /* 0x000fe40000000a00 */
[----:B------:R-:W-:Y:S02]  /*00c0*/  UIADD3 UR6, UP0, UR4, 0xf0, URZ ;  /* 0x000000f004067890 */ /* 0x000fe4000ff1e03f */
[----:B------:R-:W-:Y:S02]  /*00d0*/  UIADD3 UR4, UP1, UR4, 0x1f0, URZ ;  /* 0x000001f004047890 */ /* 0x000fe4000ff3e03f */
[----:B------:R-:W-:Y:S02]  /*00e0*/  UIADD3.X UR7, URZ, UR5, URZ, UP0, !UPT ;  /* 0x000000053f077290 */ /* 0x000fe400087fe43f */
[----:B------:R-:W-:-:S07]  /*00f0*/  UIADD3.X UR5, URZ, UR5, URZ, UP1, !UPT ;  /* 0x000000053f057290 */ /* 0x000fce0008ffe43f */
[----:B------:R0:W-:Y:S02]  /*0100*/  UTMACCTL.PF [UR6] ;  /* 0x00000000060079b9 */ /* 0x0001e40008040000 */
[----:B------:R0:W-:Y:S02]  /*0110*/  UTMACCTL.PF [UR4] ;  /* 0x00000000040079b9 */ /* 0x0001e40008040000 */
[----:B0-----:R-:W-:Y:S01]  /*0120*/  NOP ;  /* 0x0000000000007918 */ /* 0x001fe20000000000 */
.L_x_1:
[----:B------:R-:W-:Y:S05]  /*0130*/  BSYNC B0 ;  /* 0x0000000000007941 */ /* 0x000fea0003800000 */
.L_x_0:
[----:B------:R-:W0:Y:S01]  /*0140*/  SHFL.IDX PT, R8, R2, RZ, 0x1f ;  /* 0x00001fff02087589 */ /* 0x000e2200000e0000 */
[----:B------:R-:W-:-:S04]  /*0150*/  SHF.R.S32.HI R3, RZ, 0x1f, R4 ;  /* 0x0000001fff037819 */ /* 0x000fc80000011404 */
[----:B------:R-:W-:Y:S02]  /*0160*/  LEA.HI R3, R3, R4, RZ, 0x7 ;  /* 0x0000000403037211 */ /* 0x000fe400078f38ff */
[----:B0-----:R-:W-:-:S13]  /*0170*/  ISETP.NE.AND P0, PT, R8, RZ, PT ;  /* 0x000000ff0800720c */ /* 0x001fda0003f05270 */
[----:B------:R-:W-:Y:S05]  /*0180*/  @P0 BRA `(.L_x_2) ;  /* 0x0000000000600947 */ /* 0x000fea0003800000 */
[----:B------:R-:W0:Y:S01]  /*0190*/  S2UR UR8, SR_CgaCtaId ;  /* 0x00000000000879c3 */ /* 0x000e220000008800 */
[----:B------:R-:W-:Y:S01]  /*01a0*/  UMOV UR4, 0x400 ;  /* 0x0000040000047882 */ /* 0x000fe20000000000 */
[----:B------:R-:W-:Y:S01]  /*01b0*/  UMOV UR5, 0x1 ;  /* 0x0000000100057882 */ /* 0x000fe20000000000 */
[----:B------:R-:W-:Y:S01]  /*01c0*/  UMOV UR6, 0x3 ;  /* 0x0000000300067882 */ /* 0x000fe20000000000 */
[----:B------:R-:W-:Y:S01]  /*01d0*/  ELECT P0, URZ, PT ;  /* 0x00000000003f782f */ /* 0x000fe20003800000 */
[----:B------:R-:W-:-:S04]  /*01e0*/  UIADD3 UR6, -UR6, 0x100000, URZ ;  /* 0x0010000006067890 */ /* 0x000fc8000fffe13f */
[----:B------:R-:W-:Y:S02]  /*01f0*/  USHF.L.U32 UR7, UR6, 0xb, URZ ;  /* 0x0000000b06077899 */ /* 0x000fe4000800063f */
[----:B------:R-:W-:Y:S02]  /*0200*/  USHF.L.U32 UR6, UR6, 0x1, URZ ;  /* 0x0000000106067899 */ /* 0x000fe4000800063f */
[----:B0-----:R-:W-:Y:S02]  /*0210*/  ULEA UR8, UR8, UR4, 0x18 ;  /* 0x0000000408087291 */ /* 0x001fe4000f8ec03f */
[----:B------:R-:W-:-:S04]  /*0220*/  UIADD3 UR4, -UR5, 0x100000, URZ ;  /* 0x0010000005047890 */ /* 0x000fc8000fffe13f */
[----:B------:R-:W-:Y:S02]  /*0230*/  USHF.L.U32 UR5, UR4, 0xb, URZ ;  /* 0x0000000b04057899 */ /* 0x000fe4000800063f */
[----:B------:R-:W-:Y:S01]  /*0240*/  USHF.L.U32 UR4, UR4, 0x1, URZ ;  /* 0x0000000104047899 */ /* 0x000fe2000800063f */
[----:B------:R-:W0:Y:S11]  /*0250*/  FENCE.VIEW.ASYNC.S ;  /* 0x00000000000073c6 */ /* 0x000e360000000000 */
[----:B0-----:R0:W1:Y:S01]  /*0260*/  SYNCS.EXCH.64 URZ, [UR8], UR4 ;  /* 0x00000004083f75b2 */ /* 0x0010620008000100 */
[----:B------:R0:W2:Y:S01]  /*0270*/  SYNCS.EXCH.64 URZ, [UR8+0x28], UR6 ;  /* 0x00002806083f75b2 */ /* 0x0000a20008000100 */
[----:B------:R0:W3:Y:S01]  /*0280*/  SYNCS.EXCH.64 URZ, [UR8+0x8], UR4 ;  /* 0x00000804083f75b2 */ /* 0x0000e20008000100 */
[----:B------:R0:W4:Y:S01]  /*0290*/  SYNCS.EXCH.64 URZ, [UR8+0x30], UR6 ;  /* 0x00003006083f75b2 */ /* 0x0001220008000100 */
[----:B------:R0:W0:Y:S01]  /*02a0*/  SYNCS.EXCH.64 URZ, [UR8+0x10], UR4 ;  /* 0x00001004083f75b2 */ /* 0x0000220008000100 */
[----:B------:R0:W0:Y:S01]  /*02b0*/  SYNCS.EXCH.64 URZ, [UR8+0x38], UR6 ;  /* 0x00003806083f75b2 */ /* 0x0000220008000100 */
[----:B------:R0:W0:Y:S01]  /*02c0*/  SYNCS.EXCH.64 URZ, [UR8+0x18], UR4 ;  /* 0x00001804083f75b2 */ /* 0x0000220008000100 */
[----:B------:R0:W0:Y:S01]  /*02d0*/  SYNCS.EXCH.64 URZ, [UR8+0x40], UR6 ;  /* 0x00004006083f75b2 */ /* 0x0000220008000100 */
[----:B------:R0:W0:Y:S01]  /*02e0*/  SYNCS.EXCH.64 URZ, [UR8+0x20], UR4 ;  /* 0x00002004083f75b2 */ /* 0x0000220008000100 */
[----:B------:R0:W0:Y:S01]  /*02f0*/  SYNCS.EXCH.64 URZ, [UR8+0x48], UR6 ;  /* 0x00004806083f75b2 */ /* 0x0000220008000100 */
[----:B------:R-:W-:Y:S01]  /*0300*/  NOP ;  /* 0x0000000000007918 */ /* 0x000fe20000000000 */
.L_x_2:
[----:B------:R-:W5:Y:S01]  /*0310*/  SHFL.IDX PT, R13, R2, RZ, 0x1f ;  /* 0x00001fff020d7589 */ /* 0x000f6200000e0000 */
[----:B------:R-:W1:Y:S01]  /*0320*/  S2UR UR12, SR_CTAID.X ;  /* 0x00000000000c79c3 */ /* 0x000e620000002500 */
[----:B------:R-:W-:Y:S02]  /*0330*/  LOP3.LUT R3, R3, 0xffffff80, RZ, 0xc0, !PT ;  /* 0xffffff8003037812 */ /* 0x000fe400078ec0ff */
[----:B------:R-:W-:Y:S01]  /*0340*/  ELECT P0, URZ, PT ;  /* 0x00000000003f782f */ /* 0x000fe20003800000 */
[----:B------:R2:W3:Y:S01]  /*0350*/  SHFL.IDX PT, R12, R2, RZ, 0x1f ;  /* 0x00001fff020c7589 */ /* 0x0004e200000e0000 */
[----:B------:R-:W-:Y:S01]  /*0360*/  ELECT P1, URZ, PT ;  /* 0x00000000003f782f */ /* 0x000fe20003820000 */
[----:B------:R-:W-:Y:S01]  /*0370*/  NOP ;  /* 0x0000000000007918 */ /* 0x000fe20000000000 */
[----:B------:R-:W-:Y:S01]  /*0380*/  IMAD.IADD R3, R4, 0x1, -R3 ;  /* 0x0000000104037824 */ /* 0x000fe200078e0a03 */
[----:B------:R-:W4:Y:S01]  /*0390*/  S2R R6, SR_CTAID.Y ;  /* 0x0000000000067919 */ /* 0x000f220000002600 */
[----:B0-----:R-:W-:Y:S01]  /*03a0*/  ULDC UR4, c[0x0][0x150] ;  /* 0x0000540000047ab9 */ /* 0x001fe20000000800 */
[----:B------:R-:W0:Y:S01]  /*03b0*/  LDC R14, c[0x0][0x144] ;  /* 0x00005100ff0e7b82 */ /* 0x000e220000000800 */
[----:B------:R-:W-:Y:S01]  /*03c0*/  UMOV UR11, 0x80 ;  /* 0x00000080000b7882 */ /* 0x000fe20000000000 */
[----:B------:R-:W-:Y:S01]  /*03d0*/  SHF.R.S32.HI R0, RZ, 0x1f, R3 ;  /* 0x0000001fff007819 */ /* 0x000fe20000011403 */
[----:B------:R-:W-:Y:S01]  /*03e0*/  NOP ;  /* 0x0000000000007918 */ /* 0x000fe20000000000 */
[C---:B------:R-:W-:Y:S01]  /*03f0*/  VIADD R35, R10.reuse, 0xffffffff ;  /* 0xffffffff0a237836 */ /* 0x040fe20000000000 */
[----:B------:R-:W-:Y:S01]  /*0400*/  ISETP.NE.AND P4, PT, R10, RZ, PT ;  /* 0x000000ff0a00720c */ /* 0x000fe20003f85270 */
[----:B------:R-:W-:Y:S01]  /*0410*/  IMAD.MOV.U32 R154, RZ, RZ, 0x1 ;  /* 0x00000001ff9a7424 */ /* 0x000fe200078e00ff */
[----:B------:R-:W-:Y:S01]  /*0420*/  LEA.HI R9, R0, R3, RZ, 0x3 ;  /* 0x0000000300097211 */ /* 0x000fe200078f18ff */
[----:B------:R-:W0:Y:S01]  /*0430*/  LDC R15, c[0x0][0x140] ;  /* 0x00005000ff0f7b82 */ /* 0x000e220000000800 */
[----:B------:R-:W-:-:S02]  /*0440*/  ISETP.GE.U32.AND P6, PT, R35, 0x2, PT ;  /* 0x000000022300780c */ /* 0x000fc40003fc6070 */
[--C-:B------:R-:W-:Y:S02]  /*0450*/  SHF.R.S32.HI R11, RZ, 0x3, R9.reuse ;  /* 0x00000003ff0b7819 */ /* 0x100fe40000011409 */
[----:B--2---:R-:W-:Y:S02]  /*0460*/  SHF.R.S32.HI R2, RZ, 0x1f, R9 ;  /* 0x0000001fff027819 */ /* 0x004fe40000011409 */
[----:B------:R-:W-:Y:S01]  /*0470*/  SHF.R.S32.HI R9, RZ, 0x1f, R8 ;  /* 0x0000001fff097819 */ /* 0x000fe20000011408 */
[----:B------:R-:W2:Y:S01]  /*0480*/  LDC R25, c[0x0][0x148] ;  /* 0x00005200ff197b82 */ /* 0x000ea20000000800 */
[----:B-----5:R-:W-:Y:S02]  /*0490*/  ISETP.NE.OR P0, PT, R13, RZ, !P0 ;  /* 0x000000ff0d00720c */ /* 0x020fe40004705670 */
[----:B-1----:R-:W-:Y:S02]  /*04a0*/  I2FP.F32.U32 R13, UR12 ;  /* 0x0000000c000d7c45 */ /* 0x002fe40008201000 */
[----:B------:R-:W-:-:S02]  /*04b0*/  LEA.HI R2, R2, R11, RZ, 0x2 ;  /* 0x0000000b02027211 */ /* 0x000fc400078f10ff */
[----:B------:R-:W-:Y:S01]  /*04c0*/  LEA.HI R9, R9, R8, RZ, 0x2 ;  /* 0x0000000809097211 */ /* 0x000fe200078f10ff */
[----:B------:R-:W-:Y:S01]  /*04d0*/  FMUL R13, R13, UR4 ;  /* 0x000000040d0d7c20 */ /* 0x000fe20008400000 */
[----:B---3--:R-:W-:Y:S01]  /*04e0*/  ISETP.NE.OR P1, PT, R12, RZ, !P1 ;  /* 0x000000ff0c00720c */ /* 0x008fe20004f25670 */
[----:B------:R-:W-:Y:S01]  /*04f0*/  ULDC UR4, c[0x0][0x154] ;  /* 0x0000550000047ab9 */ /* 0x000fe20000000800 */
[----:B------:R-:W-:Y:S02]  /*0500*/  LOP3.LUT R12, R2, 0xfffffffc, RZ, 0xc0, !PT ;  /* 0xfffffffc020c7812 */ /* 0x000fe400078ec0ff */
[----:B------:R-:W-:Y:S01]  /*0510*/  LOP3.LUT R9, R9, 0x3ffffffc, RZ, 0xc0, !PT ;  /* 0x3ffffffc09097812 */ /* 0x000fe200078ec0ff */
[----:B------:R-:W1:Y:S01]  /*0520*/  F2I.U32.TRUNC.NTZ R13, R13 ;  /* 0x0000000d000d7305 */ /* 0x000e62000020f000 */
[----:B------:R-:W-:Y:S01]  /*0530*/  VOTEU.ALL UP1, P0 ;  /* 0x00000000003f7886 */ /* 0x000fe20000020000 */
[----:B------:R-:W-:Y:S01]  /*0540*/  IMAD.IADD R12, R11, 0x1, -R12 ;  /* 0x000000010b0c7824 */ /* 0x000fe200078e0a0c */
[----:B----4-:R-:W-:Y:S01]  /*0550*/  I2FP.F32.U32 R11, R6 ;  /* 0x00000006000b7245 */ /* 0x010fe20000201000 */
[----:B------:R-:W-:Y:S01]  /*0560*/  IMAD.IADD R9, R8, 0x1, -R9 ;  /* 0x0000000108097824 */ /* 0x000fe200078e0a09 */
[----:B------:R-:W-:Y:S01]  /*0570*/  SHF.R.S32.HI R2, RZ, 0x1f, R5 ;  /* 0x0000001fff027819 */ /* 0x000fe20000011405 */
[----:B------:R-:W3:Y:S01]  /*0580*/  @!UP1 S2UR UR7, SR_CgaCtaId ;  /* 0x00000000000799c3 */ /* 0x000ee20000008800 */
[----:B------:R-:W-:Y:S01]  /*0590*/  @!UP1 UMOV UR6, 0x400 ;  /* 0x0000040000069882 */ /* 0x000fe20000000000 */
[----:B------:R-:W-:Y:S01]  /*05a0*/  IMAD R9, R9, 0x4, R12 ;  /* 0x0000000409097824 */ /* 0x000fe200078e020c */
[----:B------:R-:W-:Y:S01]  /*05b0*/  VOTEU.ALL UP2, P1 ;  /* 0x00000000003f7886 */ /* 0x000fe20000840000 */
[----:B------:R-:W-:Y:S01]  /*05c0*/  FMUL R11, R11, UR4 ;  /* 0x000000040b0b7c20 */ /* 0x000fe20008400000 */
[----:B------:R-:W-:Y:S01]  /*05d0*/  LEA.HI R2, R2, R5, RZ, 0x2 ;  /* 0x0000000502027211 */ /* 0x000fe200078f10ff */
[----:B------:R-:W-:Y:S01]  /*05e0*/  UMOV UR4, 0x20 ;  /* 0x0000002000047882 */ /* 0x000fe20000000000 */
[----:B------:R-:W-:Y:S01]  /*05f0*/  LEA.HI R8, R9, R9, RZ, 0x1 ;  /* 0x0000000909087211 */ /* 0x000fe200078f08ff */
[----:B------:R-:W4:Y:S01]  /*0600*/  @!UP2 S2UR UR10, SR_CgaCtaId ;  /* 0x00000000000aa9c3 */ /* 0x000f220000008800 */
[----:B-1----:R-:W-:Y:S01]  /*0610*/  IMAD.MOV R13, RZ, RZ, -R13 ;  /* 0x000000ffff0d7224 */ /* 0x002fe200078e0a0d */
[----:B------:R-:W1:Y:S01]  /*0620*/  F2I.U32.TRUNC.NTZ R11, R11 ;  /* 0x0000000b000b7305 */ /* 0x000e62000020f000 */
[----:B------:R-:W-:Y:S01]  /*0630*/  LOP3.LUT R8, R8, 0xfffffffe, RZ, 0xc0, !PT ;  /* 0xfffffffe08087812 */ /* 0x000fe200078ec0ff */
[----:B------:R-:W-:-:S04]  /*0640*/  @!UP1 UIADD3 UR4, -UR4, 0x100000, URZ ;  /* 0x0010000004049890 */ /* 0x000fc8000fffe13f */
[----:B------:R-:W-:Y:S02]  /*0650*/  @!UP1 USHF.L.U32 UR5, UR4, 0xb, URZ ;  /* 0x0000000b04059899 */ /* 0x000fe4000800063f */
[----:B------:R-:W-:Y:S01]  /*0660*/  @!UP1 USHF.L.U32 UR4, UR4, 0x1, URZ ;  /* 0x0000000104049899 */ /* 0x000fe2000800063f */
[----:B0-----:R-:W-:Y:S01]  /*0670*/  IMAD R21, R14, R13, UR12 ;  /* 0x0000000c0e157e24 */ /* 0x001fe2000f8e020d */
[----:B------:R-:W-:Y:S01]  /*0680*/  LOP3.LUT R2, R2, 0xfffffffc, RZ, 0xc0, !PT ;  /* 0xfffffffc02027812 */ /* 0x000fe200078ec0ff */
[----:B------:R-:W-:Y:S01]  /*0690*/  @!UP2 UMOV UR9, 0x400 ;  /* 0x000004000009a882 */ /* 0x000fe20000000000 */
[----:B------:R-:W-:Y:S01]  /*06a0*/  IMAD.IADD R8, R9, 0x1, -R8 ;  /* 0x0000000109087824 */ /* 0x000fe200078e0a08 */
[----:B------:R-:W-:Y:S01]  /*06b0*/  VOTEU.ALL UP3, P1 ;  /* 0x00000000003f7886 */ /* 0x000fe20000860000 */
[----:B------:R-:W-:Y:S01]  /*06c0*/  VOTEU.ALL UP4, P1 ;  /* 0x00000000003f7886 */ /* 0x000fe20000880000 */
[----:B------:R-:W-:Y:S01]  /*06d0*/  IMAD.IADD R5, R5, 0x1, -R2 ;  /* 0x0000000105057824 */ /* 0x000fe200078e0a02 */
[----:B------:R-:W-:Y:S01]  /*06e0*/  VOTEU.ALL UP5, P1 ;  /* 0x00000000003f7886 */ /* 0x000fe200008a0000 */
[----:B------:R-:W-:Y:S01]  /*06f0*/  ISETP.NE.AND P3, PT, R8, R21, PT ;  /* 0x000000150800720c */ /* 0x000fe20003f65270 */
[----:B------:R-:W-:Y:S01]  /*0700*/  IMAD.SHL.U32 R2, R9, 0x4, RZ ;  /* 0x0000000409027824 */ /* 0x000fe200078e00ff */
[----:B------:R-:W-:Y:S01]  /*0710*/  ISETP.EQ.U32.AND P2, PT, R15, 0x1, PT ;  /* 0x000000010f00780c */ /* 0x000fe20003f42070 */
[----:B---3--:R-:W-:Y:S01]  /*0720*/  @!UP1 ULEA UR8, UR7, UR6, 0x18 ;  /* 0x0000000607089291 */ /* 0x008fe2000f8ec03f */
[----:B-1----:R-:W-:Y:S01]  /*0730*/  IMAD.MOV R20, RZ, RZ, -R11 ;  /* 0x000000ffff147224 */ /* 0x002fe200078e0a0b */
[----:B------:R-:W-:-:S04]  /*0740*/  @!UP2 UIADD3 UR6, -UR11, 0x100000, URZ ;  /* 0x001000000b06a890 */ /* 0x000fc8000fffe13f */
[----:B------:R-:W-:Y:S02]  /*0750*/  @!UP2 USHF.L.U32 UR7, UR6, 0xb, URZ ;  /* 0x0000000b0607a899 */ /* 0x000fe4000800063f */
[----:B------:R-:W-:Y:S01]  /*0760*/  @!UP2 USHF.L.U32 UR6, UR6, 0x1, URZ ;  /* 0x000000010606a899 */ /* 0x000fe2000800063f */
[----:B------:R-:W-:Y:S01]  /*0770*/  LOP3.LUT R155, R9, 0xc, R2, 0x78, !PT ;  /* 0x0000000c099b7812 */ /* 0x000fe200078e7802 */
[----:B------:R-:W-:Y:S01]  /*0780*/  VOTEU.ALL UP0, P0 ;  /* 0x00000000003f7886 */ /* 0x000fe20000000000 */
[----:B------:R-:W-:Y:S01]  /*0790*/  VOTEU.ALL UP1, P0 ;  /* 0x00000000003f7886 */ /* 0x000fe20000020000 */
[----:B--2---:R-:W-:Y:S01]  /*07a0*/  IMAD R9, R25, R20, R6 ;  /* 0x0000001419097224 */ /* 0x004fe200078e0206 */
[----:B------:R-:W-:Y:S01]  /*07b0*/  LOP3.LUT P0, RZ, R3, 0x7, RZ, 0xc0, !PT ;  /* 0x0000000703ff7812 */ /* 0x000fe2000780c0ff */
[----:B----4-:R-:W-:Y:S01]  /*07c0*/  @!UP2 ULEA UR9, UR10, UR9, 0x18 ;  /* 0x000000090a09a291 */ /* 0x010fe2000f8ec03f */
[----:B------:R0:W1:Y:S01]  /*07d0*/  SHFL.IDX PT, R14, R7, RZ, 0x1f ;  /* 0x00001fff070e7589 */ /* 0x00006200000e0000 */
[----:B------:R-:W-:Y:S01]  /*07e0*/  VOTEU.ALL UP2, P1 ;  /* 0x00000000003f7886 */ /* 0x000fe20000840000 */
[----:B------:R-:W-:-:S02]  /*07f0*/  @P3 LEA.HI R2, R155, R155, RZ, 0x1 ;  /* 0x0000009b9b023211 */ /* 0x000fc400078f08ff */
[----:B------:R-:W2:Y:S02]  /*0800*/  FENCE.VIEW.ASYNC.S ;  /* 0x00000000000073c6 */ /* 0x000ea40000000000 */
[----:B--2---:R0:W2:Y:S01]  /*0810*/  @!UP0 SYNCS.EXCH.64 URZ, [UR8+0x80], UR4 ;  /* 0x00008004083f85b2 */ /* 0x0040a20008000100 */
[C---:B------:R-:W-:Y:S02]  /*0820*/  ISETP.NE.AND P1, PT, R5.reuse, 0x3, PT ;  /* 0x000000030500780c */ /* 0x040fe40003f25270 */
[----:B------:R-:W-:Y:S02]  /*0830*/  @P3 SHF.R.S32.HI R2, RZ, 0x1, R2 ;  /* 0x00000001ff023819 */ /* 0x000fe40000011402 */
[----:B------:R-:W-:Y:S02]  /*0840*/  ISETP.EQ.OR P1, PT, R5, RZ, !P1 ;  /* 0x000000ff0500720c */ /* 0x000fe40004f22670 */
[----:B------:R-:W-:Y:S02]  /*0850*/  @P3 ISETP.NE.AND P5, PT, R2, R9, PT ;  /* 0x000000090200320c */ /* 0x000fe40003fa5270 */
[----:B------:R-:W-:-:S02]  /*0860*/  ISETP.LT.U32.AND P0, PT, R155, 0x4, !P0 ;  /* 0x000000049b00780c */ /* 0x000fc40004701070 */
[----:B------:R-:W-:Y:S02]  /*0870*/  ISETP.EQ.AND P1, PT, R10, RZ, P1 ;  /* 0x000000ff0a00720c */ /* 0x000fe40000f22270 */
[----:B------:R-:W-:Y:S02]  /*0880*/  SEL R9, RZ, 0x1, !P0 ;  /* 0x00000001ff097807 */ /* 0x000fe40004000000 */
[----:B------:R-:W-:Y:S01]  /*0890*/  @P3 SEL R154, RZ, 0x1, P5 ;  /* 0x00000001ff9a3807 */ /* 0x000fe20002800000 */
[----:B------:R0:W3:Y:S01]  /*08a0*/  @!UP1 SYNCS.EXCH.64 URZ, [UR8+0x88], UR4 ;  /* 0x00008804083f95b2 */ /* 0x0000e20008000100 */
[----:B------:R-:W-:Y:S01]  /*08b0*/  NOP ;  /* 0x0000000000007918 */ /* 0x000fe20000000000 */
[----:B------:R-:W-:Y:S02]  /*08c0*/  SEL R16, RZ, 0x1, !P1 ;  /* 0x00000001ff107807 */ /* 0x000fe40004800000 */
[----:B------:R-:W-:Y:S02]  /*08d0*/  LOP3.LUT R154, R154, R9, RZ, 0xc0, !PT ;  /* 0x000000099a9a7212 */ /* 0x000fe400078ec0ff */
[----:B------:R-:W-:Y:S01]  /*08e0*/  SEL R16, R16, 0x2, P6 ;  /* 0x0000000210107807 */ /* 0x000fe20003000000 */
[----:B------:R0:W4:Y:S01]  /*08f0*/  @!UP2 SYNCS.EXCH.64 URZ, [UR9+0x60], UR6 ;  /* 0x00006006093fa5b2 */ /* 0x0001220008000100 */
[----:B------:R0:W0:Y:S01]  /*0900*/  @!UP3 SYNCS.EXCH.64 URZ, [UR9+0x68], UR6 ;  /* 0x00006806093fb5b2 */ /* 0x0000220008000100 */
[----:B------:R0:W0:Y:S01]  /*0910*/  @!UP4 SYNCS.EXCH.64 URZ, [UR9+0x70], UR6 ;  /* 0x00007006093fc5b2 */ /* 0x0000220008000100 */
[----:B------:R0:W0:Y:S01]  /*0920*/  @!UP5 SYNCS.EXCH.64 URZ, [UR9+0x78], UR6 ;  /* 0x00007806093fd5b2 */ /* 0x0000220008000100 */
[----:B------:R-:W-:Y:S01]  /*0930*/  NOP ;  /* 0x0000000000007918 */ /* 0x000fe20000000000 */
[----:B-12---:R-:W-:Y:S05]  /*0940*/  @!P2 BRA `(.L_x_3) ;  /* 0x000000000008a947 */ /* 0x006fea0003800000 */
[----:B0--34-:R-:W-:Y:S01]  /*0950*/  UCGABAR_ARV ;  /* 0x00000000000079c7 */ /* 0x019fe20008000000 */
[----:B------:R-:W-:Y:S05]  /*0960*/  BRA `(.L_x_4) ;  /* 0x0000000000047947 */ /* 0x000fea0003800000 */
.L_x_3:
[----:B0--34-:R-:W-:Y:S01]  /*0970*/  NOP ;  /* 0x0000000000007918 */ /* 0x019fe20000000000 */
.L_x_4:
[----:B------:R-:W-:Y:S01]  /*0980*/  ULDC.64 UR4, c[0x0][0x598] ;  /* 0x0001660000047ab9 */ /* 0x000fe20000000a00 */
[----:B------:R-:W-:Y:S01]  /*0990*/  ULDC.64 UR36, c[0x0][0x208] ;  /* 0x0000820000247ab9 */ /* 0x000fe20000000a00 */
[----:B------:R-:W-:-:S04]  /*09a0*/  ISETP.NE.U32.AND P0, PT, RZ, UR4, PT ;  /* 0x00000004ff007c0c */ /* 0x000fc8000bf05070 */
[----:B------:R-:W-:-:S13]  /*09b0*/  ISETP.NE.AND.EX P0, PT, RZ, UR5, PT, P0 ;  /* 0x00000005ff007c0c */ /* 0x000fda000bf05300 */
[----:B------:R-:W-:Y:S05]  /*09c0*/  @!P0 BRA `(.L_x_5) ;  /* 0x00000000001c8947 */ /* 0x000fea0003800000 */
[----:B------:R-:W0:Y:S02]  /*09d0*/  LDC.64 R8, c[0x0][0x598] ;  /* 0x00016600ff087b82 */ /* 0x000e240000000a00 */
[----:B0-----:R-:W2:Y:S02]  /*09e0*/  LDG.E.64 R8, desc[UR36][R8.64] ;  /* 0x0000002408087981 */ /* 0x001ea4000c1e1b00 */
[----:B--2---:R-:W-:-:S04]  /*09f0*/  ISETP.NE.U32.AND P0, PT, R8, RZ, PT ;  /* 0x000000ff0800720c */ /* 0x004fc80003f05070 */
[----:B------:R-:W-:-:S13]  /*0a00*/  ISETP.NE.AND.EX P0, PT, R9, RZ, PT, P0 ;  /* 0x000000ff0900720c */ /* 0x000fda0003f05300 */
[----:B------:R-:W-:Y:S05]  /*0a10*/  @!P0 BRA `(.L_x_5) ;  /* 0x0000000000088947 */ /* 0x000fea0003800000 */
[----:B------:R0:W5:Y:S01]  /*0a20*/  LD.E R153, desc[UR36][R8.64] ;  /* 0x0000002408997980 */ /* 0x000162000c101900 */
[----:B------:R-:W-:Y:S05]  /*0a30*/  BRA `(.L_x_6) ;  /* 0x0000000000247947 */ /* 0x000fea0003800000 */
.L_x_5:
[----:B------:R-:W-:Y:S02]  /*0a40*/  ULDC.64 UR4, c[0x0][0x588] ;  /* 0x0001620000047ab9 */ /* 0x000fe40000000a00 */
[----:B------:R-:W-:-:S04]  /*0a50*/  ISETP.NE.U32.AND P0, PT, RZ, UR4, PT ;  /* 0x00000004ff007c0c */ /* 0x000fc8000bf05070 */
[----:B------:R-:W-:-:S13]  /*0a60*/  ISETP.NE.AND.EX P0, PT, RZ, UR5, PT, P0 ;  /* 0x00000005ff007c0c */ /* 0x000fda000bf05300 */
[----:B------:R-:W-:Y:S05]  /*0a70*/  @!P0 BRA `(.L_x_7) ;  /* 0x00000000000c8947 */ /* 0x000fea0003800000 */
[----:B------:R-:W0:Y:S02]  /*0a80*/  LDC.64 R8, c[0x0][0x588] ;  /* 0x00016200ff087b82 */ /* 0x000e240000000a00 */
[----:B0-----:R1:W5:Y:S01]  /*0a90*/  LDG.E R153, desc[UR36][R8.64] ;  /* 0x0000002408997981 */ /* 0x001362000c1e1900 */
[----:B------:R-:W-:Y:S05]  /*0aa0*/  BRA `(.L_x_6) ;  /* 0x0000000000087947 */ /* 0x000fea0003800000 */
.L_x_7:
[----:B------:R-:W-:Y:S02]  /*0ab0*/  ULDC UR4, c[0x0][0x580] ;  /* 0x0001600000047ab9 */ /* 0x000fe40000000800 */
[----:B------:R-:W-:-:S07]  /*0ac0*/  IMAD.U32 R153, RZ, RZ, UR4 ;  /* 0x00000004ff997e24 */ /* 0x000fce000f8e00ff */
.L_x_6:
[----:B------:R-:W-:Y:S02]  /*0ad0*/  ULDC.64 UR4, c[0x0][0x5a0] ;  /* 0x0001680000047ab9 */ /* 0x000fe40000000a00 */
[----:B------:R-:W-:-:S04]  /*0ae0*/  ISETP.NE.U32.AND P0, PT, RZ, UR4, PT ;  /* 0x00000004ff007c0c */ /* 0x000fc8000bf05070 */
[----:B------:R-:W-:-:S13]  /*0af0*/  ISETP.NE.AND.EX P0, PT, RZ, UR5, PT, P0 ;  /* 0x00000005ff007c0c */ /* 0x000fda000bf05300 */
[----:B------:R-:W-:Y:S05]  /*0b00*/  @!P0 BRA `(.L_x_8) ;  /* 0x00000000001c8947 */ /* 0x000fea0003800000 */
[----:B01----:R-:W0:Y:S02]  /*0b10*/  LDC.64 R8, c[0x0][0x5a0] ;  /* 0x00016800ff087b82 */ /* 0x003e240000000a00 */
[----:B0-----:R-:W2:Y:S02]  /*0b20*/  LDG.E.64 R8, desc[UR36][R8.64] ;  /* 0x0000002408087981 */ /* 0x001ea4000c1e1b00 */
[----:B--2---:R-:W-:-:S04]  /*0b30*/  ISETP.NE.U32.AND P0, PT, R8, RZ, PT ;  /* 0x000000ff0800720c */ /* 0x004fc80003f05070 */
[----:B------:R-:W-:-:S13]  /*0b40*/  ISETP.NE.AND.EX P0, PT, R9, RZ, PT, P0 ;  /* 0x000000ff0900720c */ /* 0x000fda0003f05300 */
[----:B------:R-:W-:Y:S05]  /*0b50*/  @!P0 BRA `(.L_x_8) ;  /* 0x0000000000088947 */ /* 0x000fea0003800000 */
[----:B------:R0:W5:Y:S01]  /*0b60*/  LD.E R152, desc[UR36][R8.64] ;  /* 0x0000002408987980 */ /* 0x000162000c101900 */
[----:B------:R-:W-:Y:S05]  /*0b70*/  BRA `(.L_x_9) ;  /* 0x0000000000247947 */ /* 0x000fea0003800000 */
.L_x_8:
[----:B------:R-:W-:Y:S02]  /*0b80*/  ULDC.64 UR4, c[0x0][0x590] ;  /* 0x0001640000047ab9 */ /* 0x000fe40000000a00 */
[----:B------:R-:W-:-:S04]  /*0b90*/  ISETP.NE.U32.AND P0, PT, RZ, UR4, PT ;  /* 0x00000004ff007c0c */ /* 0x000fc8000bf05070 */
[----:B------:R-:W-:-:S13]  /*0ba0*/  ISETP.NE.AND.EX P0, PT, RZ, UR5, PT, P0 ;  /* 0x00000005ff007c0c */ /* 0x000fda000bf05300 */
[----:B------:R-:W-:Y:S05]  /*0bb0*/  @!P0 BRA `(.L_x_10) ;  /* 0x00000000000c8947 */ /* 0x000fea0003800000 */
[----:B01----:R-:W0:Y:S02]  /*0bc0*/  LDC.64 R8, c[0x0][0x590] ;  /* 0x00016400ff087b82 */ /* 0x003e240000000a00 */
[----:B0-----:R1:W5:Y:S01]  /*0bd0*/  LDG.E R152, desc[UR36][R8.64] ;  /* 0x0000002408987981 */ /* 0x001362000c1e1900 */
[----:B------:R-:W-:Y:S05]  /*0be0*/  BRA `(.L_x_9) ;  /* 0x0000000000087947 */ /* 0x000fea0003800000 */
.L_x_10:
[----:B------:R-:W-:Y:S02]  /*0bf0*/  ULDC UR4, c[0x0][0x584] ;  /* 0x0001610000047ab9 */ /* 0x000fe40000000800 */
[----:B------:R-:W-:-:S07]  /*0c00*/  IMAD.U32 R152, RZ, RZ, UR4 ;  /* 0x00000004ff987e24 */ /* 0x000fce000f8e00ff */
.L_x_9:
[----:B------:R-:W2:Y:S01]  /*0c10*/  LDC R2, c[0x0][0x65c] ;  /* 0x00019700ff027b82 */ /* 0x000ea20000000800 */
[----:B------:R-:W-:Y:S01]  /*0c20*/  ULDC UR6, c[0x0][0x28c] ;  /* 0x0000a30000067ab9 */ /* 0x000fe20000000800 */
[----:B------:R-:W-:Y:S01]  /*0c30*/  ISETP.NE.AND P0, PT, R10, 0x2, PT ;  /* 0x000000020a00780c */ /* 0x000fe20003f05270 */
[----:B------:R-:W-:Y:S01]  /*0c40*/  UIADD3 UR6, UR6, 0x1f, URZ ;  /* 0x0000001f06067890 */ /* 0x000fe2000fffe03f */
[----:B01----:R-:W-:Y:S01]  /*0c50*/  IMAD.U32 R8, RZ, RZ, UR12 ;  /* 0x0000000cff087e24 */ /* 0x003fe2000f8e00ff */
[----:B------:R-:W-:Y:S01]  /*0c60*/  UMOV UR39, URZ ;  /* 0x0000003f00277c82 */ /* 0x000fe20008000000 */
[----:B------:R-:W-:Y:S01]  /*0c70*/  IMAD.MOV.U32 R9, RZ, RZ, RZ ;  /* 0x000000ffff097224 */ /* 0x000fe200078e00ff */
[----:B------:R-:W-:Y:S01]  /*0c80*/  USHF.R.S32.HI UR7, URZ, 0x1f, UR6 ;  /* 0x0000001f3f077899 */ /* 0x000fe20008011406 */
[----:B------:R-:W-:Y:S01]  /*0c90*/  UMOV UR38, URZ ;  /* 0x0000003f00267c82 */ /* 0x000fe20008000000 */
[----:B------:R-:W-:Y:S02]  /*0ca0*/  ULDC.64 UR8, c[0x0][0x650] ;  /* 0x0001940000087ab9 */ /* 0x000fe40000000a00 */
[----:B------:R-:W-:-:S04]  /*0cb0*/  ULEA.HI UR7, UR7, UR6, URZ, 0x5 ;  /* 0x0000000607077291 */ /* 0x000fc8000f8f283f */
[----:B------:R-:W-:Y:S01]  /*0cc0*/  USHF.R.S32.HI UR40, URZ, 0x5, UR7 ;  /* 0x000000053f287899 */ /* 0x000fe20008011407 */
[----:B--2---:R-:W-:-:S13]  /*0cd0*/  ISETP.NE.AND P1, PT, R2, 0x1, PT ;  /* 0x000000010200780c */ /* 0x004fda0003f25270 */
[----:B------:R-:W0:Y:S01]  /*0ce0*/  @P1 LDC R19, c[0x0][0x10] ;  /* 0x00000400ff131b82 */ /* 0x000e220000000800 */
[----:B------:R-:W-:Y:S02]  /*0cf0*/  @P1 IMAD.MOV.U32 R7, RZ, RZ, RZ ;  /* 0x000000ffff071224 */ /* 0x000fe400078e00ff */
[----:B------:R-:W-:-:S05]  /*0d00*/  @P1 IMAD.MOV.U32 R17, RZ, RZ, RZ ;  /* 0x000000ffff111224 */ /* 0x000fca00078e00ff */
[----:B------:R-:W1:Y:S01]  /*0d10*/  @!P1 LDC R11, c[0x0][0xc] ;  /* 0x00000300ff0b9b82 */ /* 0x000e620000000800 */
[----:B------:R-:W-:Y:S01]  /*0d20*/  ULDC UR4, c[0x0][0xc] ;  /* 0x0000030000047ab9 */ /* 0x000fe20000000800 */
[----:B------:R-:W-:Y:S02]  /*0d30*/  ULDC UR5, c[0x0][0x10] ;  /* 0x0000040000057ab9 */ /* 0x000fe40000000800 */
[----:B------:R-:W-:-:S04]  /*0d40*/  UIMAD.WIDE.U32 UR4, UR4, UR5, URZ ;  /* 0x00000005040472a5 */ /* 0x000fc8000f8e003f */
[----:B------:R-:W2:Y:S01]  /*0d50*/  LDC R2, c[0x0][0x14] ;  /* 0x00000500ff027b82 */ /* 0x000ea20000000800 */
[----:B0-----:R-:W-:-:S04]  /*0d60*/  @P1 IMAD.WIDE.U32 R18, R19, UR12, R6 ;  /* 0x0000000c13121c25 */ /* 0x001fc8000f8e0006 */
[----:B------:R-:W-:Y:S02]  /*0d70*/  @P1 IMAD.IADD R17, R19, 0x1, R17 ;  /* 0x0000000113111824 */ /* 0x000fe400078e0211 */
[----:B-1----:R-:W-:-:S04]  /*0d80*/  @!P1 IMAD.WIDE.U32 R8, R6, R11, R8 ;  /* 0x0000000b06089225 */ /* 0x002fc800078e0008 */
[----:B------:R-:W-:Y:S02]  /*0d90*/  @!P1 IMAD.MOV.U32 R18, RZ, RZ, R8 ;  /* 0x000000ffff129224 */ /* 0x000fe400078e0008 */
[----:B------:R-:W-:Y:S02]  /*0da0*/  @!P1 IMAD.MOV.U32 R17, RZ, RZ, R9 ;  /* 0x000000ffff119224 */ /* 0x000fe400078e0009 */
[----:B--2---:R-:W-:-:S04]  /*0db0*/  IMAD.WIDE.U32 R12, R2, UR4, RZ ;  /* 0x00000004020c7c25 */ /* 0x004fc8000f8e00ff */
[----:B------:R-:W-:Y:S01]  /*0dc0*/  IMAD R23, R2, UR5, RZ ;  /* 0x0000000502177c24 */ /* 0x000fe2000f8e02ff */
[----:B------:R0:W-:Y:S03]  /*0dd0*/  STL.64 [R1], R12 ;  /* 0x0000000c01007387 */ /* 0x0001e60000100a00 */
[----:B------:R-:W-:Y:S01]  /*0de0*/  IMAD.IADD R23, R13, 0x1, R23 ;  /* 0x000000010d177824 */ /* 0x000fe200078e0217 */
[----:B------:R-:W-:Y:S06]  /*0df0*/  @P0 BRA `(.L_x_11) ;  /* 0x0000000000200947 */ /* 0x000fec0003800000 */
[----:B------:R-:W-:Y:S01]  /*0e00*/  UISETP.GE.U32.AND UP0, UPT, UR40, 0x5, UPT ;  /* 0x000000052800788c */ /* 0x000fe2000bf06070 */
[----:B------:R-:W-:Y:S01]  /*0e10*/  IADD3 R18, P0, R18, R12, RZ ;  /* 0x0000000c12127210 */ /* 0x000fe20007f1e0ff */
[----:B------:R-:W-:Y:S01]  /*0e20*/  UIMAD.WIDE.U32 UR4, UR40, -0x33333333, URZ ;  /* 0xcccccccd280478a5 */ /* 0x000fe2000f8e003f */
[----:B------:R-:W-:-:S03]  /*0e30*/  UMOV UR38, URZ ;  /* 0x0000003f00267c82 */ /* 0x000fc60008000000 */
[----:B------:R-:W-:Y:S01]  /*0e40*/  USHF.R.U32.HI UR4, URZ, 0x2, UR5 ;  /* 0x000000023f047899 */ /* 0x000fe20008011605 */
[----:B------:R-:W-:-:S03]  /*0e50*/  IMAD.X R17, R23, 0x1, R17, P0 ;  /* 0x0000000117117824 */ /* 0x000fc600000e0611 */
[----:B------:R-:W-:Y:S02]  /*0e60*/  UIMAD UR39, UR4, -0x5, UR40 ;  /* 0xfffffffb042778a4 */ /* 0x000fe4000f8e0228 */
[----:B------:R-:W-:-:S12]  /*0e70*/  @UP0 ULOP3.LUT UR38, UR4, 0x1, URZ, 0xc0, !UPT ;  /* 0x0000000104260892 */ /* 0x000fd8000f8ec03f */
.L_x_11:
[----:B------:R-:W-:Y:S01]  /*0e80*/  ISETP.GE.U32.AND P0, PT, R18, UR8, PT ;  /* 0x0000000812007c0c */ /* 0x000fe2000bf06070 */
[----:B------:R-:W-:Y:S01]  /*0e90*/  IMAD.MOV.U32 R19, RZ, RZ, -0x1 ;  /* 0xffffffffff137424 */ /* 0x000fe200078e00ff */
[----:B------:R-:W-:Y:S01]  /*0ea0*/  PRMT R8, RZ, 0x7610, R8 ;  /* 0x00007610ff087816 */ /* 0x000fe20000000008 */
[----:B------:R-:W-:Y:S01]  /*0eb0*/  IMAD.MOV.U32 R22, RZ, RZ, -0x1 ;  /* 0xffffffffff167424 */ /* 0x000fe200078e00ff */
[----:B------:R-:W-:Y:S01]  /*0ec0*/  ISETP.GE.U32.AND.EX P0, PT, R17, UR9, PT, P0 ;  /* 0x0000000911007c0c */ /* 0x000fe2000bf06100 */
[----:B------:R-:W-:-:S12]  /*0ed0*/  IMAD.MOV.U32 R2, RZ, RZ, -0x1 ;  /* 0xffffffffff027424 */ /* 0x000fd800078e00ff */
[----:B------:R-:W-:Y:S05]  /*0ee0*/  @P0 BRA `(.L_x_12) ;  /* 0x00000004002c0947 */ /* 0x000fea0003800000 */
[----:B------:R-:W1:Y:S01]  /*0ef0*/  LDC.64 R26, c[0x0][0x628] ;  /* 0x00018a00ff1a7b82 */ /* 0x000e620000000a00 */
[----:B------:R-:W-:Y:S02]  /*0f00*/  IMAD.MOV.U32 R8, RZ, RZ, R18 ;  /* 0x000000ffff087224 */ /* 0x000fe400078e0012 */
[----:B------:R-:W-:-:S05]  /*0f10*/  IMAD.MOV.U32 R9, RZ, RZ, R17 ;  /* 0x000000ffff097224 */ /* 0x000fca00078e0011 */
[----:B------:R-:W2:Y:S08]  /*0f20*/  LDC R2, c[0x0][0x630] ;  /* 0x00018c00ff027b82 */ /* 0x000eb00000000800 */
[----:B------:R-:W3:Y:S01]  /*0f30*/  LDC.64 R28, c[0x0][0x620] ;  /* 0x00018800ff1c7b82 */ /* 0x000ee20000000a00 */
[----:B-1----:R-:W-:-:S04]  /*0f40*/  ISETP.NE.U32.AND P0, PT, R26, RZ, PT ;  /* 0x000000ff1a00720c */ /* 0x002fc80003f05070 */
[----:B------:R-:W-:-:S13]  /*0f50*/  ISETP.NE.AND.EX P0, PT, R27, RZ, PT, P0 ;  /* 0x000000ff1b00720c */ /* 0x000fda0003f05300 */
[----:B--23--:R-:W-:Y:S05]  /*0f60*/  @!P0 BRA `(.L_x_13) ;  /* 0x0000000000288947 */ /* 0x00cfea0003800000 */
[----:B0-----:R-:W0:Y:S02]  /*0f70*/  LDC R13, c[0x0][0x634] ;  /* 0x00018d00ff0d7b82 */ /* 0x001e240000000800 */
[----:B0-----:R-:W-:-:S05]  /*0f80*/  IADD3 R13, P0, R18, R13, RZ ;  /* 0x0000000d120d7210 */ /* 0x001fca0007f1e0ff */
[----:B------:R-:W-:-:S04]  /*0f90*/  IMAD.X R15, RZ, RZ, R17, P0 ;  /* 0x000000ffff0f7224 */ /* 0x000fc800000e0611 */
[----:B------:R-:W-:-:S04]  /*0fa0*/  IMAD.WIDE.U32 R8, R15, R26, RZ ;  /* 0x0000001a0f087225 */ /* 0x000fc800078e00ff */
[----:B------:R-:W-:-:S04]  /*0fb0*/  IMAD.WIDE.U32 R10, P0, R13, R27, R8 ;  /* 0x0000001b0d0a7225 */ /* 0x000fc80007800008 */
[----:B------:R-:W-:-:S04]  /*0fc0*/  IMAD.WIDE.U32 R8, R13, R26, RZ ;  /* 0x0000001a0d087225 */ /* 0x000fc800078e00ff */
[----:B------:R-:W-:Y:S01]  /*0fd0*/  IMAD.X R13, RZ, RZ, RZ, P0 ;  /* 0x000000ffff0d7224 */ /* 0x000fe200000e06ff */
[----:B------:R-:W-:Y:S01]  /*0fe0*/  IADD3 RZ, P0, R9, R10, RZ ;  /* 0x0000000a09ff7210 */ /* 0x000fe20007f1e0ff */
[----:B------:R-:W-:-:S04]  /*0ff0*/  IMAD.MOV.U32 R12, RZ, RZ, R11 ;  /* 0x000000ffff0c7224 */ /* 0x000fc800078e000b */
[----:B------:R-:W-:-:S08]  /*1000*/  IMAD.WIDE.U32.X R8, R15, R27, R12, P0 ;  /* 0x0000001b0f087225 */ /* 0x000fd000000e040c */
.L_x_13:
[----:B------:R-:W1:Y:S01]  /*1010*/  LDC.64 R32, c[0x0][0x640] ;  /* 0x00019000ff207b82 */ /* 0x000e620000000a00 */
[-C--:B------:R-:W-:Y:S01]  /*1020*/  SHF.R.U64 R30, R8, R2.reuse, R9 ;  /* 0x00000002081e7219 */ /* 0x080fe20000001209 */
[----:B------:R-:W-:Y:S01]  /*1030*/  IMAD.MOV.U32 R19, RZ, RZ, R17 ;  /* 0x000000ffff137224 */ /* 0x000fe200078e0011 */
[----:B------:R-:W-:Y:S01]  /*1040*/  SHF.R.U32.HI R2, RZ, R2, R9 ;  /* 0x00000002ff027219 */ /* 0x000fe20000011609 */
[----:B------:R-:W-:Y:S01]  /*1050*/  IMAD.MOV.U32 R26, RZ, RZ, 0x1 ;  /* 0x00000001ff1a7424 */ /* 0x000fe200078e00ff */
[----:B------:R-:W-:-:S03]  /*1060*/  IADD3 R11, P0, RZ, -R30, RZ ;  /* 0x8000001eff0b7210 */ /* 0x000fc60007f1e0ff */
[----:B------:R-:W2:Y:S02]  /*1070*/  LDC R10, c[0x0][0x618] ;  /* 0x00018600ff0a7b82 */ /* 0x000ea40000000800 */
[----:B------:R-:W-:-:S04]  /*1080*/  IMAD.X R9, RZ, RZ, ~R2, P0 ;  /* 0x000000ffff097224 */ /* 0x000fc800000e0e02 */
[-C--:B------:R-:W-:Y:S02]  /*1090*/  IMAD R2, R9, R28.reuse, RZ ;  /* 0x0000001c09027224 */ /* 0x080fe400078e02ff */
[----:B0-----:R-:W0:Y:S01]  /*10a0*/  LDC R13, c[0x0][0x608] ;  /* 0x00018200ff0d7b82 */ /* 0x001e220000000800 */
[----:B------:R-:W-:-:S04]  /*10b0*/  IMAD.WIDE.U32 R8, R11, R28, R18 ;  /* 0x0000001c0b087225 */ /* 0x000fc800078e0012 */
[----:B------:R-:W-:Y:S02]  /*10c0*/  IMAD R11, R11, R29, R2 ;  /* 0x0000001d0b0b7224 */ /* 0x000fe400078e0202 */
[----:B------:R-:W-:Y:S01]  /*10d0*/  IMAD.MOV.U32 R2, RZ, RZ, -0x1 ;  /* 0xffffffffff027424 */ /* 0x000fe200078e00ff */
[----:B------:R-:W3:Y:S01]  /*10e0*/  LDC R31, c[0x0][0x658] ;  /* 0x00019600ff1f7b82 */ /* 0x000ee20000000800 */
[----:B------:R-:W-:Y:S01]  /*10f0*/  IMAD.IADD R9, R9, 0x1, R11 ;  /* 0x0000000109097824 */ /* 0x000fe200078e020b */
[----:B-1----:R-:W-:-:S04]  /*1100*/  ISETP.NE.U32.AND P0, PT, R32, RZ, PT ;  /* 0x000000ff2000720c */ /* 0x002fc80003f05070 */
[----:B------:R-:W-:Y:S02]  /*1110*/  ISETP.NE.AND.EX P0, PT, R33, RZ, PT, P0 ;  /* 0x000000ff2100720c */ /* 0x000fe40003f05300 */
[----:B------:R-:W1:Y:S01]  /*1120*/  LDC R29, c[0x0][0x600] ;  /* 0x00018000ff1d7b82 */ /* 0x000e620000000800 */
[-CC-:B--2---:R-:W-:Y:S02]  /*1130*/  SHF.R.U64 R27, R8, R10.reuse, R9.reuse ;  /* 0x0000000a081b7219 */ /* 0x184fe40000001209 */
[----:B------:R-:W-:-:S05]  /*1140*/  SHF.R.U32.HI R8, RZ, R10, R9 ;  /* 0x0000000aff087219 */ /* 0x000fca0000011609 */
[----:B------:R-:W2:Y:S01]  /*1150*/  LDC R22, c[0x0][0x648] ;  /* 0x00019200ff167b82 */ /* 0x000ea20000000800 */
[-CC-:B0-----:R-:W-:Y:S02]  /*1160*/  SHF.R.U64 R34, R27, R13.reuse, R8.reuse ;  /* 0x0000000d1b227219 */ /* 0x181fe40000001208 */
[----:B------:R-:W-:-:S05]  /*1170*/  SHF.R.U32.HI R8, RZ, R13, R8 ;  /* 0x0000000dff087219 */ /* 0x000fca0000011608 */
[----:B------:R-:W0:Y:S01]  /*1180*/  LDC R24, c[0x0][0x638] ;  /* 0x00018e00ff187b82 */ /* 0x000e220000000800 */
[-CC-:B---3--:R-:W-:Y:S02]  /*1190*/  SHF.R.U64 R36, R34, R31.reuse, R8.reuse ;  /* 0x0000001f22247219 */ /* 0x188fe40000001208 */
[-C--:B------:R-:W-:Y:S02]  /*11a0*/  SHF.L.U32 R2, R2, R31.reuse, RZ ;  /* 0x0000001f02027219 */ /* 0x080fe400000006ff */
[----:B------:R-:W-:Y:S01]  /*11b0*/  SHF.R.U32.HI R9, RZ, R31, R8 ;  /* 0x0000001fff097219 */ /* 0x000fe20000011608 */
[----:B------:R-:W-:Y:S01]  /*11c0*/  IMAD.MOV.U32 R8, RZ, RZ, R36 ;  /* 0x000000ffff087224 */ /* 0x000fe200078e0024 */
[----:B------:R-:W-:Y:S01]  /*11d0*/  LOP3.LUT R15, RZ, R2, RZ, 0x33, !PT ;  /* 0x00000002ff0f7212 */ /* 0x000fe200078e33ff */
[----:B------:R-:W3:Y:S01]  /*11e0*/  LDC R28, c[0x0][0x610] ;  /* 0x00018400ff1c7b82 */ /* 0x000ee20000000800 */
[----:B------:R-:W-:Y:S05]  /*11f0*/  @!P0 BRA `(.L_x_14) ;  /* 0x0000000000288947 */ /* 0x000fea0003800000 */
[----:B------:R-:W4:Y:S02]  /*1200*/  LDC R13, c[0x0][0x64c] ;  /* 0x00019300ff0d7b82 */ /* 0x000f240000000800 */
[----:B----4-:R-:W-:-:S05]  /*1210*/  IADD3 R13, P0, R36, R13, RZ ;  /* 0x0000000d240d7210 */ /* 0x010fca0007f1e0ff */
        /* <DEDUP_REMOVED lines=8> */
.L_x_14:
[----:B--2---:R-:W-:Y:S01]  /*12a0*/  SHF.R.U64 R7, R8, R22, R9 ;  /* 0x0000001608077219 */ /* 0x004fe20000001209 */
[----:B-1----:R-:W-:Y:S01]  /*12b0*/  VIADD R8, R29, 0xffffffff ;  /* 0xffffffff1d087836 */ /* 0x002fe20000000000 */
[----:B------:R-:W-:Y:S01]  /*12c0*/  SHF.L.U32 R2, R26, R31, RZ ;  /* 0x0000001f1a027219 */ /* 0x000fe200000006ff */
[----:B------:R-:W-:Y:S01]  /*12d0*/  @P1 IMAD R21, R25, R20, R6 ;  /* 0x0000001419151224 */ /* 0x000fe200078e0206 */
[----:B------:R-:W-:Y:S01]  /*12e0*/  LOP3.LUT R15, R34, R15, RZ, 0xc0, !PT ;  /* 0x0000000f220f7212 */ /* 0x000fe200078ec0ff */
[----:B------:R-:W-:Y:S01]  /*12f0*/  IMAD.MOV R9, RZ, RZ, -R7 ;  /* 0x000000ffff097224 */ /* 0x000fe200078e0a07 */
[----:B------:R-:W-:-:S03]  /*1300*/  LOP3.LUT R8, R27, R8, RZ, 0xc0, !PT ;  /* 0x000000081b087212 */ /* 0x000fc600078ec0ff */
[----:B------:R-:W-:Y:S02]  /*1310*/  IMAD R6, R2, R7, R15 ;  /* 0x0000000702067224 */ /* 0x000fe400078e020f */
[----:B0-----:R-:W-:Y:S02]  /*1320*/  IMAD R2, R9, R24, R36 ;  /* 0x0000001809027224 */ /* 0x001fe400078e0224 */
[----:B---3--:R-:W-:Y:S02]  /*1330*/  IMAD R19, R6, R28, R21 ;  /* 0x0000001c06137224 */ /* 0x008fe400078e0215 */
[----:B------:R-:W-:Y:S02]  /*1340*/  IMAD R2, R2, R29, R8 ;  /* 0x0000001d02027224 */ /* 0x000fe400078e0208 */
[----:B------:R-:W-:-:S03]  /*1350*/  IMAD.MOV.U32 R6, RZ, RZ, 0x1 ;  /* 0x00000001ff067424 */ /* 0x000fc600078e00ff */
[----:B------:R-:W-:Y:S02]  /*1360*/  SEL R22, R2, R19, !P1 ;  /* 0x0000001302167207 */ /* 0x000fe40004800000 */
[----:B------:R-:W-:Y:S01]  /*1370*/  SEL R19, R19, R2, !P1 ;  /* 0x0000000213137207 */ /* 0x000fe20004800000 */
[----:B------:R-:W-:Y:S01]  /*1380*/  IMAD.MOV.U32 R2, RZ, RZ, R30 ;  /* 0x000000ffff027224 */ /* 0x000fe200078e001e */
[----:B------:R-:W-:-:S07]  /*1390*/  PRMT R8, R6, 0x7610, R8 ;  /* 0x0000761006087816 */ /* 0x000fce0000000008 */
.L_x_12:
[----:B------:R-:W-:Y:S05]  /*13a0*/  @!P2 BRA `(.L_x_15) ;  /* 0x00000000000ca947 */ /* 0x000fea0003800000 */
[----:B------:R-:W-:Y:S01]  /*13b0*/  UCGABAR_WAIT ;  /* 0x0000000000007dc7 */ /* 0x000fe20008000000 */
[----:B------:R-:W-:Y:S01]  /*13c0*/  CCTL.IVALL ;  /* 0x00000000ff00798f */ /* 0x000fe20002000000 */
[----:B------:R-:W-:Y:S05]  /*13d0*/  BRA `(.L_x_16) ;  /* 0x0000000000047947 */ /* 0x000fea0003800000 */
.L_x_15:
[----:B------:R-:W-:Y:S06]  /*13e0*/  BAR.SYNC.DEFER_BLOCKING 0x0 ;  /* 0x0000000000007b1d */ /* 0x000fec0000010000 */
.L_x_16:
[----:B------:R-:W-:Y:S05]  /*13f0*/  @!P4 BRA `(.L_x_17) ;  /* 0x000000740068c947 */ /* 0x000fea0003800000 */
[----:B------:R-:W-:-:S13]  /*1400*/  ISETP.GT.U32.AND P0, PT, R35, 0x1, PT ;  /* 0x000000012300780c */ /* 0x000fda0003f04070 */
[----:B------:R-:W-:Y:S05]  /*1410*/  @P0 EXIT ;  /* 0x000000000000094d */ /* 0x000fea0003800000 */
.L_x_18:
[----:B------:R-:W-:-:S08]  /*1420*/  NOP ;  /* 0x0000000000007918 */ /* 0x000fd00000000000 */
[----:B------:R-:W1:Y:S02]  /*1430*/  USETMAXREG.TRY_ALLOC.CTAPOOL UP0, 0xe8 ;  /* 0x000000e8000079c8 */ /* 0x000e640008000600 */
[----:B-1----:R-:W-:-:S13]  /*1440*/  PLOP3.LUT P0, PT, PT, PT, UP0, 0x80, 0x0 ;  /* 0x000000000000781c */ /* 0x002fda0003f0f008 */
[----:B------:R-:W-:Y:S05]  /*1450*/  @!P0 BRA `(.L_x_18) ;  /* 0xfffffffc00f08947 */ /* 0x000fea000383ffff */
[----:B------:R-:W-:-:S13]  /*1460*/  LOP3.LUT P0, RZ, R8, 0xff, RZ, 0xc0, !PT ;  /* 0x000000ff08ff7812 */ /* 0x000fda000780c0ff */
[----:B------:R-:W-:Y:S05]  /*1470*/  @!P0 EXIT ;  /* 0x000000000000894d */ /* 0x000fea0003800000 */
[----:B------:R-:W1:Y:S01]  /*1480*/  S2UR UR4, SR_CgaCtaId ;  /* 0x00000000000479c3 */ /* 0x000e620000008800 */
[----:B------:R-:W-:Y:S01]  /*1490*/  VIADD R14, R14, 0xffffffff ;  /* 0xffffffff0e0e7836 */ /* 0x000fe20000000000 */
[CC--:B------:R-:W-:Y:S01]  /*14a0*/  LEA.HI R4, R0.reuse, R3.reuse, RZ, 0x2 ;  /* 0x0000000300047211 */ /* 0x0c0fe200078f10ff */
[----:B------:R-:W-:Y:S01]  /*14b0*/  UMOV UR41, 0x400 ;  /* 0x0000040000297882 */ /* 0x000fe20000000000 */
[----:B------:R-:W-:Y:S01]  /*14c0*/  LEA.HI R0, R0, R3, RZ, 0x5 ;  /* 0x0000000300007211 */ /* 0x000fe200078f28ff */
[----:B------:R-:W-:Y:S01]  /*14d0*/  UISETP.LT.AND UP0, UPT, UR40, 0x1, UPT ;  /* 0x000000012800788c */ /* 0x000fe2000bf01270 */
[----:B------:R-:W-:Y:S01]  /*14e0*/  R2UR UR42, R14 ;  /* 0x000000000e2a72ca */ /* 0x000fe200000e0000 */
[----:B------:R-:W-:Y:S01]  /*14f0*/  ULDC UR5, c[0x0][0x284] ;  /* 0x0000a10000057ab9 */ /* 0x000fe20000000800 */
[--C-:B------:R-:W-:Y:S01]  /*1500*/  SHF.R.S32.HI R156, RZ, 0x2, R4.reuse ;  /* 0x00000002ff9c7819 */ /* 0x100fe20000011404 */
[----:B------:R-:W-:Y:S01]  /*1510*/  USEL UR43, UR40, 0x1, UP0 ;  /* 0x00000001282b7887 */ /* 0x000fe20008000000 */
[----:B------:R-:W-:Y:S01]  /*1520*/  SHF.R.S32.HI R5, RZ, 0x1f, R4 ;  /* 0x0000001fff057819 */ /* 0x000fe20000011404 */
[----:B------:R-:W-:Y:S01]  /*1530*/  USHF.L.U32 UR44, UR40, 0x1, URZ ;  /* 0x00000001282c7899 */ /* 0x000fe2000800063f */
[----:B------:R-:W-:Y:S01]  /*1540*/  LOP3.LUT R158, R4, 0xfffffffc, RZ, 0xc0, !PT ;  /* 0xfffffffc049e7812 */ /* 0x000fe200078ec0ff */
[----:B------:R-:W-:Y:S01]  /*1550*/  UIADD3 UR43, -UR43, UR40, URZ ;  /* 0x000000282b2b7290 */ /* 0x000fe2000fffe13f */
[----:B------:R-:W-:-:S02]  /*1560*/  LEA.HI R5, R5, R156, RZ, 0x3 ;  /* 0x0000009c05057211 */ /* 0x000fc400078f18ff */
[----:B------:R-:W-:Y:S01]  /*1570*/  ISETP.NE.AND P0, PT, R14, RZ, PT ;  /* 0x000000ff0e00720c */ /* 0x000fe20003f05270 */
[----:B------:R-:W-:Y:S01]  /*1580*/  IMAD.IADD R158, R3, 0x1, -R158 ;  /* 0x00000001039e7824 */ /* 0x000fe200078e0a9e */
[----:B------:R-:W-:Y:S01]  /*1590*/  LOP3.LUT R5, R5, 0xfffffff8, RZ, 0xc0, !PT ;  /* 0xfffffff805057812 */ /* 0x000fe200078ec0ff */
[----:B------:R-:W-:Y:S01]  /*15a0*/  USHF.L.U32 UR42, UR42, 0x3, URZ ;  /* 0x000000032a2a7899 */ /* 0x000fe2000800063f */
[----:B------:R-:W-:-:S03]  /*15b0*/  SEL R165, RZ, 0x1, P0 ;  /* 0x00000001ffa57807 */ /* 0x000fc60000000000 */
[----:B------:R-:W-:Y:S01]  /*15c0*/  IMAD.IADD R156, R156, 0x1, -R5 ;  /* 0x000000019c9c7824 */ /* 0x000fe200078e0a05 */
[----:B-1----:R-:W-:Y:S01]  /*15d0*/  ULEA UR41, UR4, UR41, 0x18 ;  /* 0x0000002904297291 */ /* 0x002fe2000f8ec03f */
[----:B------:R-:W-:Y:S01]  /*15e0*/  SHF.R.S32.HI R5, RZ, 0x5, R0 ;  /* 0x00000005ff057819 */ /* 0x000fe20000011400 */
[----:B------:R-:W-:Y:S02]  /*15f0*/  IMAD.U32 R160, RZ, RZ, UR42 ;  /* 0x0000002affa07e24 */ /* 0x000fe4000f8e00ff */
[----:B------:R-:W-:Y:S01]  /*1600*/  UIADD3 UR45, UR41, 0x60, URZ ;  /* 0x00000060292d7890 */ /* 0x000fe2000fffe03f */
[--C-:B------:R-:W-:Y:S01]  /*1610*/  SHF.R.S32.HI R157, RZ, 0x1f, R156.reuse ;  /* 0x0000001fff9d7819 */ /* 0x100fe2000001149c */
[C-C-:B------:R-:W-:Y:S01]  /*1620*/  IMAD R163, R5.reuse, -0x10, -R156.reuse ;  /* 0xfffffff005a37824 */ /* 0x140fe200078e0a9c */
[C---:B------:R-:W-:Y:S02]  /*1630*/  LOP3.LUT R162, R160.reuse, 0x8, RZ, 0xc0, !PT ;  /* 0x00000008a0a27812 */ /* 0x040fe400078ec0ff */
[----:B------:R-:W-:Y:S01]  /*1640*/  LOP3.LUT R160, R160, 0x8, RZ, 0xc, !PT ;  /* 0x00000008a0a07812 */ /* 0x000fe200078e0cff */
[----:B------:R-:W-:Y:S01]  /*1650*/  IMAD.U32 R159, RZ, RZ, UR45 ;  /* 0x0000002dff9f7e24 */ /* 0x000fe2000f8e00ff */
[----:B------:R-:W-:Y:S01]  /*1660*/  LOP3.LUT R162, R162, 0x18, RZ, 0x3c, !PT ;  /* 0x00000018a2a27812 */ /* 0x000fe200078e3cff */
[----:B------:R-:W-:-:S04]  /*1670*/  IMAD.WIDE R156, R5, 0x10, R156 ;  /* 0x00000010059c7825 */ /* 0x000fc800078e029c */
[----:B------:R-:W-:Y:S02]  /*1680*/  VIADD R161, R159, UR42 ;  /* 0x0000002a9fa17c36 */ /* 0x000fe40008000000 */
[----:B------:R-:W-:-:S07]  /*1690*/  VIADD R163, R163, UR5 ;  /* 0x00000005a3a37c36 */ /* 0x000fce0008000000 */
.L_x_298:
[----:B------:R-:W-:Y:S01]  /*16a0*/  SHF.L.U32 R0, R165, 0x1f, RZ ;  /* 0x0000001fa5007819 */ /* 0x000fe200000006ff */
[----:B------:R-:W-:Y:S02]  /*16b0*/  ULDC UR4, c[0x0][0x28c] ;  /* 0x0000a30000047ab9 */ /* 0x000fe40000000800 */
[----:B------:R-:W-:Y:S01]  /*16c0*/  ISETP.LT.AND P1, PT, RZ, UR4, PT ;  /* 0x00000004ff007c0c */ /* 0x000fe2000bf21270 */
[----:B-1----:R-:W1:Y:S02]  /*16d0*/  SYNCS.PHASECHK.TRANS64.TRYWAIT P0, [R159+UR42], R0 ;  /* 0x000000009f0075a7 */ /* 0x002e64000800016a */
[----:B-1-34-:R-:W-:Y:S10]  /*16e0*/  @!P0 BRA `(.L_x_19) ;  /* 0x0000008400208947 */ /* 0x01aff40003800000 */
.L_x_321:
[----:B------:R-:W-:Y:S05]  /*16f0*/  @P1 BRA `(.L_x_20) ;  /* 0x0000000000401947 */ /* 0x000fea0003800000 */
[----:B-1----:R-:W-:Y:S01]  /*1700*/  MOV R0, 0x0 ;  /* 0x0000000000007802 */ /* 0x002fe20000000f00 */
[----:B------:R-:W-:Y:S01]  /*1710*/  ULDC.64 UR4, c[0x4][0x68] ;  /* 0x01001a0000047ab9 */ /* 0x000fe20000000a00 */
[----:B------:R-:W-:Y:S01]  /*1720*/  ULDC.64 UR6, c[0x4][0x8] ;  /* 0x0100020000067ab9 */ /* 0x000fe20000000a00 */
[----:B------:R-:W-:Y:S01]  /*1730*/  IMAD.U32 R4, RZ, RZ, UR4 ;  /* 0x00000004ff047e24 */ /* 0x000fe2000f8e00ff */
[----:B------:R1:W2:Y:S01]  /*1740*/  LDC.64 R14, c[0x4][R0] ;  /* 0x01000000000e7b82 */ /* 0x0002a20000000a00 */
[----:B------:R-:W-:Y:S01]  /*1750*/  IMAD.U32 R5, RZ, RZ, UR5 ;  /* 0x00000005ff057e24 */ /* 0x000fe2000f8e00ff */
[----:B------:R-:W-:Y:S01]  /*1760*/  ULDC.64 UR4, c[0x4][0x70] ;  /* 0x01001c0000047ab9 */ /* 0x000fe20000000a00 */
[----:B------:R-:W-:Y:S02]  /*1770*/  IMAD.U32 R10, RZ, RZ, UR6 ;  /* 0x00000006ff0a7e24 */ /* 0x000fe4000f8e00ff */
[----:B------:R-:W-:Y:S02]  /*1780*/  IMAD.U32 R6, RZ, RZ, UR4 ;  /* 0x00000004ff067e24 */ /* 0x000fe4000f8e00ff */
[----:B------:R-:W-:-:S02]  /*1790*/  IMAD.U32 R7, RZ, RZ, UR5 ;  /* 0x00000005ff077e24 */ /* 0x000fc4000f8e00ff */
[----:B------:R-:W-:Y:S02]  /*17a0*/  IMAD.U32 R11, RZ, RZ, UR7 ;  /* 0x00000007ff0b7e24 */ /* 0x000fe4000f8e00ff */
[----:B------:R-:W-:Y:S02]  /*17b0*/  IMAD.MOV.U32 R8, RZ, RZ, 0x1e1 ;  /* 0x000001e1ff087424 */ /* 0x000fe400078e00ff */
[----:B0-----:R-:W-:Y:S02]  /*17c0*/  IMAD.MOV.U32 R12, RZ, RZ, 0x1 ;  /* 0x00000001ff0c7424 */ /* 0x001fe400078e00ff */
[----:B-1----:R-:W-:-:S07]  /*17d0*/  IMAD.MOV.U32 R13, RZ, RZ, RZ ;  /* 0x000000ffff0d7224 */ /* 0x002fce00078e00ff */
[----:B------:R-:W-:-:S07]  /*17e0*/  LEPC R20, `(.L_x_20) ;  /* 0x000000001014794e */ /* 0x000fce0000000000 */
[----:B--2--5:R-:W-:Y:S05]  /*17f0*/  CALL.ABS.NOINC R14 ;  /* 0x000000000e007343 */ /* 0x024fea0003c00000 */
.L_x_20:
[----:B-1----:R-:W-:-:S04]  /*1800*/  LOP3.LUT R0, R16, 0x1, RZ, 0xfc, !PT ;  /* 0x0000000110007812 */ /* 0x002fc800078efcff */
[----:B------:R-:W-:-:S13]  /*1810*/  ISETP.NE.AND P0, PT, R0, 0x3, PT ;  /* 0x000000030000780c */ /* 0x000fda0003f05270 */
[----:B------:R-:W-:Y:S05]  /*1820*/  @!P0 BRA `(.L_x_21) ;  /* 0x0000000000048947 */ /* 0x000fea0003800000 */
[----:B------:R-:W-:Y:S01]  /*1830*/  BPT.TRAP 0x1 ;  /* 0x000000040000795c */ /* 0x000fe20000300000 */
.L_x_21:
[----:B------:R-:W-:Y:S02]  /*1840*/  IMAD.U32 R3, RZ, RZ, UR39 ;  /* 0x00000027ff037e24 */ /* 0x000fe4000f8e00ff */
[----:B------:R-:W-:-:S03]  /*1850*/  IMAD.U32 R0, RZ, RZ, UR38 ;  /* 0x00000026ff007e24 */ /* 0x000fc6000f8e00ff */
[----:B------:R-:W-:Y:S02]  /*1860*/  LEA R3, R3, UR41, 0x3 ;  /* 0x0000002903037c11 */ /* 0x000fe4000f8e18ff */
[----:B------:R-:W-:-:S04]  /*1870*/  SHF.L.U32 R0, R0, 0x1f, RZ ;  /* 0x0000001f00007819 */ /* 0x000fc800000006ff */
[----:B------:R1:W2:Y:S01]  /*1880*/  SYNCS.PHASECHK.TRANS64.TRYWAIT P1, [R3+URZ], R0 ;  /* 0x00000000030075a7 */ /* 0x0002a2000802017f */
[----:B------:R-:W-:Y:S05]  /*1890*/  @!P0 BRA `(.L_x_22) ;  /* 0x0000000000048947 */ /* 0x000fea0003800000 */
[----:B------:R-:W-:Y:S01]  /*18a0*/  BPT.TRAP 0x1 ;  /* 0x000000040000795c */ /* 0x000fe20000300000 */
.L_x_22:
[----:B------:R-:W-:-:S05]  /*18b0*/  IMAD.U32 R4, RZ, RZ, UR43 ;  /* 0x0000002bff047e24 */ /* 0x000fca000f8e00ff */
[----:B------:R-:W-:Y:S01]  /*18c0*/  ISETP.GE.AND P2, PT, R4, 0x1, PT ;  /* 0x000000010400780c */ /* 0x000fe20003f46270 */
[----:B--2---:R-:W-:-:S12]  /*18d0*/  @P1 BRA `(.L_x_23) ;  /* 0x0000000000081947 */ /* 0x004fd80003800000 */
[----:B------:R-:W2:Y:S02]  /*18e0*/  SYNCS.PHASECHK.TRANS64.TRYWAIT P1, [R3+URZ], R0 ;  /* 0x00000000030075a7 */ /* 0x000ea4000802017f */
[----:B--2---:R-:W-:Y:S05]  /*18f0*/  @!P1 BRA `(.L_x_24) ;  /* 0x0000008000b09947 */ /* 0x004fea0003800000 */
.L_x_23:
[----:B------:R-:W-:Y:S05]  /*1900*/  WARPSYNC.ALL ;  /* 0x0000000000007948 */ /* 0x000fea0003800000 */
[----:B------:R-:W-:Y:S01]  /*1910*/  UIADD3 UR4, UR41, 0x180, URZ ;  /* 0x0000018029047890 */ /* 0x000fe2000fffe03f */
[----:B------:R-:W-:Y:S01]  /*1920*/  WARPGROUP.ARRIVE ;  /* 0x00000000000079c5 */ /* 0x000fe20000000000 */
[----:B------:R-:W-:Y:S02]  /*1930*/  UIADD3 UR5, UR41, 0x2980, URZ ;  /* 0x0000298029057890 */ /* 0x000fe4000fffe03f */
[----:B------:R-:W-:Y:S02]  /*1940*/  USHF.R.U32.HI UR4, URZ, 0x4, UR4 ;  /* 0x000000043f047899 */ /* 0x000fe40008011604 */
[----:B------:R-:W-:-:S02]  /*1950*/  USHF.R.U32.HI UR5, URZ, 0x4, UR5 ;  /* 0x000000043f057899 */ /* 0x000fc40008011605 */
[----:B------:R-:W-:Y:S02]  /*1960*/  ULOP3.LUT UR4, UR4, 0x3fff, URZ, 0xc0, !UPT ;  /* 0x00003fff04047892 */ /* 0x000fe4000f8ec03f */
[----:B------:R-:W-:Y:S02]  /*1970*/  ULOP3.LUT UR5, UR5, 0x3fff, URZ, 0xc0, !UPT ;  /* 0x00003fff05057892 */ /* 0x000fe4000f8ec03f */
[----:B------:R-:W-:Y:S02]  /*1980*/  ULOP3.LUT UR10, UR4, 0x10000, URZ, 0xfc, !UPT ;  /* 0x00010000040a7892 */ /* 0x000fe4000f8efc3f */
[----:B------:R-:W-:Y:S02]  /*1990*/  ULOP3.LUT UR9, UR5, 0x10000, URZ, 0xfc, !UPT ;  /* 0x0001000005097892 */ /* 0x000fe4000f8efc3f */
[----:B------:R-:W-:Y:S02]  /*19a0*/  ULEA UR4, UR39, UR10, 0x7 ;  /* 0x0000000a27047291 */ /* 0x000fe4000f8e383f */
[----:B------:R-:W-:Y:S01]  /*19b0*/  ULEA UR6, UR39, UR9, 0x9 ;  /* 0x0000000927067291 */ /* 0x000fe2000f8e483f */
[----:B------:R-:W-:Y:S01]  /*19c0*/  UMOV UR5, 0xc0000010 ;  /* 0xc000001000057882 */ /* 0x000fe20000000000 */
[----:B------:R-:W-:-:S07]  /*19d0*/  UMOV UR7, 0xc0000010 ;  /* 0xc000001000077882 */ /* 0x000fce0000000000 */
[----:B------:R-:W-:Y:S03]  /*19e0*/  IGMMA.64x256x32.S8.S8 R24, gdesc[UR4], RZ, !UPT, gsb0 ;  /* 0x06600000041879f1 */ /* 0x000fe6000c0410ff */
[----:B------:R-:W-:Y:S02]  /*19f0*/  WARPGROUP.DEPBAR.LE gsb0, 0x0 ;  /* 0x00008000000079c5 */ /* 0x000fe40000010000 */
[----:B------:R-:W-:Y:S05]  /*1a00*/  @!P2 BRA `(.L_x_25) ;  /* 0x0000000000b8a947 */ /* 0x000fea0003800000 */
[----:B------:R-:W-:Y:S01]  /*1a10*/  UIADD3 UR4, UR39, 0x1, URZ ;  /* 0x0000000127047890 */ /* 0x000fe2000fffe03f */
[----:B-12---:R-:W-:Y:S02]  /*1a20*/  IMAD.U32 R0, RZ, RZ, UR43 ;  /* 0x0000002bff007e24 */ /* 0x006fe4000f8e00ff */
[----:B------:R-:W-:Y:S01]  /*1a30*/  IMAD.U32 R3, RZ, RZ, UR39 ;  /* 0x00000027ff037e24 */ /* 0x000fe2000f8e00ff */
[----:B------:R-:W-:-:S04]  /*1a40*/  UISETP.NE.AND UP0, UPT, UR4, 0x5, UPT ;  /* 0x000000050400788c */ /* 0x000fc8000bf05270 */
[----:B------:R-:W-:Y:S02]  /*1a50*/  USEL UR5, URZ, 0x1, UP0 ;  /* 0x000000013f057887 */ /* 0x000fe40008000000 */
[----:B------:R-:W-:Y:S02]  /*1a60*/  USEL UR8, UR4, URZ, UP0 ;  /* 0x0000003f04087287 */ /* 0x000fe40008000000 */
[----:B------:R-:W-:-:S06]  /*1a70*/  ULOP3.LUT UR5, UR38, UR5, URZ, 0x3c, !UPT ;  /* 0x0000000526057292 */ /* 0x000fcc000f8e3c3f */
[----:B------:R-:W-:-:S07]  /*1a80*/  IMAD.U32 R6, RZ, RZ, UR5 ;  /* 0x00000005ff067e24 */ /* 0x000fce000f8e00ff */
.L_x_32:
[----:B------:R-:W-:Y:S05]  /*1a90*/  @!P0 BRA `(.L_x_26) ;  /* 0x0000000000048947 */ /* 0x000fea0003800000 */
[----:B------:R-:W-:Y:S01]  /*1aa0*/  BPT.TRAP 0x1 ;  /* 0x000000040000795c */ /* 0x000fe20000300000 */
.L_x_26:
[----:B------:R-:W-:Y:S01]  /*1ab0*/  ULEA UR4, UR8, UR41, 0x3 ;  /* 0x0000002908047291 */ /* 0x000fe2000f8e183f */
[----:B------:R-:W-:-:S08]  /*1ac0*/  SHF.L.U32 R4, R6, 0x1f, RZ ;  /* 0x0000001f06047819 */ /* 0x000fd000000006ff */
[----:B------:R1:W2:Y:S01]  /*1ad0*/  SYNCS.PHASECHK.TRANS64.TRYWAIT P1, [UR4], R4 ;  /* 0x00000004ff0075a7 */ /* 0x0002a20008020144 */
[----:B------:R-:W-:Y:S05]  /*1ae0*/  @!P0 BRA `(.L_x_27) ;  /* 0x0000000000048947 */ /* 0x000fea0003800000 */
[----:B------:R-:W-:Y:S01]  /*1af0*/  BPT.TRAP 0x1 ;  /* 0x000000040000795c */ /* 0x000fe20000300000 */
.L_x_27:
[----:B--2---:R-:W-:Y:S05]  /*1b00*/  @P1 BRA `(.L_x_28) ;  /* 0x0000000000081947 */ /* 0x004fea0003800000 */
[----:B------:R-:W2:Y:S02]  /*1b10*/  SYNCS.PHASECHK.TRANS64.TRYWAIT P1, [UR4], R4 ;  /* 0x00000004ff0075a7 */ /* 0x000ea40008020144 */
[----:B--2---:R-:W-:Y:S05]  /*1b20*/  @!P1 BRA `(.L_x_29) ;  /* 0x0000008000389947 */ /* 0x004fea0003800000 */
.L_x_28:
[----:B------:R-:W-:Y:S01]  /*1b30*/  ULEA UR4, UR8, UR10, 0x7 ;  /* 0x0000000a08047291 */ /* 0x000fe2000f8e383f */
[----:B------:R-:W-:Y:S01]  /*1b40*/  WARPGROUP.ARRIVE ;  /* 0x00000000000079c5 */ /* 0x000fe20000000000 */
[----:B------:R-:W-:Y:S01]  /*1b50*/  ULEA UR6, UR8, UR9, 0x9 ;  /* 0x0000000908067291 */ /* 0x000fe2000f8e483f */
[----:B------:R-:W-:Y:S01]  /*1b60*/  UMOV UR5, 0xc0000010 ;  /* 0xc000001000057882 */ /* 0x000fe20000000000 */
[----:B------:R-:W-:-:S07]  /*1b70*/  UMOV UR7, 0xc0000010 ;  /* 0xc000001000077882 */ /* 0x000fce0000000000 */
[----:B------:R-:W-:Y:S03]  /*1b80*/  IGMMA.64x256x32.S8.S8 R24, gdesc[UR4], R24, gsb0 ;  /* 0x06600000041879f1 */ /* 0x000fe60008041018 */
[----:B------:R-:W-:Y:S02]  /*1b90*/  WARPGROUP.DEPBAR.LE gsb0, 0x0 ;  /* 0x00008000000079c5 */ /* 0x000fe40000010000 */
[----:B------:R-:W-:Y:S05]  /*1ba0*/  @!P0 BRA `(.L_x_30) ;  /* 0x0000000000048947 */ /* 0x000fea0003800000 */
[----:B------:R-:W-:Y:S01]  /*1bb0*/  BPT.TRAP 0x1 ;  /* 0x000000040000795c */ /* 0x000fe20000300000 */
.L_x_30:
[----:B------:R-:W-:-:S13]  /*1bc0*/  ISETP.NE.AND P1, PT, R154, RZ, PT ;  /* 0x000000ff9a00720c */ /* 0x000fda0003f25270 */
[----:B-12---:R-:W-:-:S05]  /*1bd0*/  @P1 LEA R4, R3, UR41, 0x3 ;  /* 0x0000002903041c11 */ /* 0x006fca000f8e18ff */
[----:B------:R-:W-:-:S05]  /*1be0*/  @P1 VIADD R4, R4, 0x28 ;  /* 0x0000002804041836 */ /* 0x000fca0000000000 */
[----:B------:R-:W-:-:S04]  /*1bf0*/  @P1 PRMT R4, R155, 0x654, R4 ;  /* 0x000006549b041816 */ /* 0x000fc80000000004 */
[----:B------:R1:W-:Y:S01]  /*1c00*/  @P1 SYNCS.ARRIVE.TRANS64.RED.A1T0 RZ, [R4+URZ], RZ ;  /* 0x000000ff04ff19a7 */ /* 0x0003e2000810043f */
[----:B------:R-:W-:-:S13]  /*1c10*/  ISETP.GT.U32.AND P1, PT, R16, 0x1, PT ;  /* 0x000000011000780c */ /* 0x000fda0003f24070 */
[----:B-1----:R-:W-:Y:S05]  /*1c20*/  @P1 BRA `(.L_x_31) ;  /* 0x0000000000041947 */ /* 0x002fea0003800000 */
[----:B------:R-:W-:Y:S01]  /*1c30*/  BPT.TRAP 0x1 ;  /* 0x000000040000795c */ /* 0x000fe20000300000 */
.L_x_31:
[----:B------:R-:W-:Y:S01]  /*1c40*/  UIADD3 UR8, UR8, 0x1, URZ ;  /* 0x0000000108087890 */ /* 0x000fe2000fffe03f */
[C---:B------:R-:W-:Y:S01]  /*1c50*/  ISETP.GT.AND P2, PT, R0.reuse, 0x1, PT ;  /* 0x000000010000780c */ /* 0x040fe20003f44270 */
[----:B------:R-:W-:Y:S02]  /*1c60*/  VIADD R3, R3, 0x1 ;  /* 0x0000000103037836 */ /* 0x000fe40000000000 */
[----:B------:R-:W-:Y:S01]  /*1c70*/  UISETP.NE.AND UP0, UPT, UR8, 0x5, UPT ;  /* 0x000000050800788c */ /* 0x000fe2000bf05270 */
[----:B------:R-:W-:Y:S02]  /*1c80*/  VIADD R0, R0, 0xffffffff ;  /* 0xffffffff00007836 */ /* 0x000fe40000000000 */
[C---:B------:R-:W-:Y:S01]  /*1c90*/  ISETP.NE.AND P1, PT, R3.reuse, 0x5, PT ;  /* 0x000000050300780c */ /* 0x040fe20003f25270 */
[----:B------:R-:W-:Y:S02]  /*1ca0*/  USEL UR4, URZ, 0x1, UP0 ;  /* 0x000000013f047887 */ /* 0x000fe40008000000 */
[----:B------:R-:W-:Y:S01]  /*1cb0*/  USEL UR8, UR8, URZ, UP0 ;  /* 0x0000003f08087287 */ /* 0x000fe20008000000 */
[----:B------:R-:W-:-:S03]  /*1cc0*/  SEL R3, R3, RZ, P1 ;  /* 0x000000ff03037207 */ /* 0x000fc60000800000 */
[----:B------:R-:W-:Y:S01]  /*1cd0*/  LOP3.LUT R6, R6, UR4, RZ, 0x3c, !PT ;  /* 0x0000000406067c12 */ /* 0x000fe2000f8e3cff */
[----:B------:R-:W-:Y:S07]  /*1ce0*/  @P2 BRA `(.L_x_32) ;  /* 0xfffffffc00682947 */ /* 0x000fee000383ffff */
.L_x_25:
[----:B-12---:R-:W1:Y:S01]  /*1cf0*/  LDC R0, c[0x0][0x28c] ;  /* 0x0000a300ff007b82 */ /* 0x006e620000000800 */
[----:B------:R2:W-:Y:S01]  /*1d00*/  SYNCS.ARRIVE.TRANS64.A1T0 RZ, [R160+UR45], RZ ;  /* 0x000000ffa0ff79a7 */ /* 0x0005e2000810002d */
[----:B-1----:R-:W-:-:S13]  /*1d10*/  ISETP.GE.AND P1, PT, R0, 0x1, PT ;  /* 0x000000010000780c */ /* 0x002fda0003f26270 */
[----:B--2---:R-:W-:Y:S05]  /*1d20*/  @!P1 BRA `(.L_x_33) ;  /* 0x0000000000449947 */ /* 0x004fea0003800000 */
[----:B------:R-:W-:Y:S05]  /*1d30*/  @!P0 BRA `(.L_x_34) ;  /* 0x0000000000048947 */ /* 0x000fea0003800000 */
[----:B------:R-:W-:Y:S01]  /*1d40*/  BPT.TRAP 0x1 ;  /* 0x000000040000795c */ /* 0x000fe20000300000 */
.L_x_34:
[----:B------:R-:W-:-:S13]  /*1d50*/  ISETP.NE.AND P0, PT, R154, RZ, PT ;  /* 0x000000ff9a00720c */ /* 0x000fda0003f05270 */
[----:B------:R-:W-:-:S05]  /*1d60*/  VOTEU.ANY UP0, P0 ;  /* 0x00000000003f7886 */ /* 0x000fca0000000100 */
[----:B------:R-:W-:-:S06]  /*1d70*/  @UP0 UIADD3 UR4, UR43, UR39, URZ ;  /* 0x000000272b040290 */ /* 0x000fcc000fffe03f */
[----:B------:R-:W-:Y:S02]  /*1d80*/  IMAD.U32 R4, RZ, RZ, UR4 ;  /* 0x00000004ff047e24 */ /* 0x000fe4000f8e00ff */
[----:B------:R-:W-:Y:S02]  /*1d90*/  IMAD.U32 R3, RZ, RZ, UR4 ;  /* 0x00000004ff037e24 */ /* 0x000fe4000f8e00ff */
[----:B------:R-:W-:-:S05]  /*1da0*/  @P0 IMAD.WIDE.U32 R4, R4, -0x33333333, RZ ;  /* 0xcccccccd04040825 */ /* 0x000fca00078e00ff */
[----:B------:R-:W-:-:S05]  /*1db0*/  @P0 SHF.R.U32.HI R0, RZ, 0x2, R5 ;  /* 0x00000002ff000819 */ /* 0x000fca0000011605 */
[----:B------:R-:W-:-:S05]  /*1dc0*/  @P0 IMAD R0, R0, -0x5, R3 ;  /* 0xfffffffb00000824 */ /* 0x000fca00078e0203 */
[----:B------:R-:W-:-:S05]  /*1dd0*/  @P0 LEA R0, R0, UR41, 0x3 ;  /* 0x0000002900000c11 */ /* 0x000fca000f8e18ff */
[----:B------:R-:W-:-:S05]  /*1de0*/  @P0 VIADD R0, R0, 0x28 ;  /* 0x0000002800000836 */ /* 0x000fca0000000000 */
[----:B------:R-:W-:-:S04]  /*1df0*/  @P0 PRMT R0, R155, 0x654, R0 ;  /* 0x000006549b000816 */ /* 0x000fc80000000000 */
[----:B------:R1:W-:Y:S01]  /*1e00*/  @P0 SYNCS.ARRIVE.TRANS64.RED.A1T0 RZ, [R0+URZ], RZ ;  /* 0x000000ff00ff09a7 */ /* 0x0003e2000810043f */
[----:B------:R-:W-:-:S13]  /*1e10*/  ISETP.GT.U32.AND P0, PT, R16, 0x1, PT ;  /* 0x000000011000780c */ /* 0x000fda0003f04070 */
[----:B-1----:R-:W-:Y:S05]  /*1e20*/  @P0 BRA `(.L_x_33) ;  /* 0x0000000000040947 */ /* 0x002fea0003800000 */
[----:B------:R-:W-:Y:S01]  /*1e30*/  BPT.TRAP 0x1 ;  /* 0x000000040000795c */ /* 0x000fe20000300000 */
.L_x_33:
[----:B------:R-:W-:Y:S01]  /*1e40*/  SHF.L.U32 R0, R165, 0x1f, RZ ;  /* 0x0000001fa5007819 */ /* 0x000fe200000006ff */
[----:B------:R-:W-:Y:S01]  /*1e50*/  UIADD3 UR39, UR44, UR39, URZ ;  /* 0x000000272c277290 */ /* 0x000fe2000fffe03f */
[----:B------:R-:W1:Y:S01]  /*1e60*/  LDC R7, c[0x0][0x288] ;  /* 0x0000a200ff077b82 */ /* 0x000e620000000800 */
[----:B------:R-:W-:Y:S01]  /*1e70*/  UISETP.GE.U32.AND UP1, UPT, UR44, 0x5, UPT ;  /* 0x000000052c00788c */ /* 0x000fe2000bf26070 */
[----:B------:R-:W-:Y:S01]  /*1e80*/  IMAD.SHL.U32 R10, R158, 0x2, RZ ;  /* 0x000000029e0a7824 */ /* 0x000fe200078e00ff */
[----:B------:R-:W-:Y:S02]  /*1e90*/  UISETP.GT.U32.AND UP0, UPT, UR39, 0x4, UPT ;  /* 0x000000042700788c */ /* 0x000fe4000bf04070 */
[----:B------:R-:W-:Y:S02]  /*1ea0*/  UIMAD.WIDE.U32 UR4, UR39, -0x33333333, URZ ;  /* 0xcccccccd270478a5 */ /* 0x000fe4000f8e003f */
[----:B------:R-:W-:Y:S01]  /*1eb0*/  UISETP.LT.U32.AND UP0, UPT, UR44, 0x5, UP0 ;  /* 0x000000052c00788c */ /* 0x000fe20008701070 */
[----:B------:R-:W2:Y:S01]  /*1ec0*/  SYNCS.PHASECHK.TRANS64.TRYWAIT P0, [R159+UR42+0x10], R0 ;  /* 0x000010009f0075a7 */ /* 0x000ea2000800016a */
[----:B------:R-:W-:Y:S01]  /*1ed0*/  USHF.R.U32.HI UR4, URZ, 0x2, UR5 ;  /* 0x000000023f047899 */ /* 0x000fe20008011605 */
[----:B------:R-:W-:Y:S01]  /*1ee0*/  SHF.R.S32.HI R11, RZ, 0x1f, R10 ;  /* 0x0000001fff0b7819 */ /* 0x000fe2000001140a */
[----:B------:R-:W-:-:S02]  /*1ef0*/  USEL UR6, URZ, 0x1, !UP0 ;  /* 0x000000013f067887 */ /* 0x000fc4000c000000 */
[----:B------:R-:W-:Y:S02]  /*1f00*/  UIMAD UR39, UR4, -0x5, UR39 ;  /* 0xfffffffb042778a4 */ /* 0x000fe4000f8e0227 */
[----:B------:R-:W-:-:S04]  /*1f10*/  ULOP3.LUT UR38, UR38, UR6, URZ, 0x3c, !UPT ;  /* 0x0000000626267292 */ /* 0x000fc8000f8e3c3f */
[----:B------:R-:W-:Y:S01]  /*1f20*/  @UP1 ULOP3.LUT UR38, UR38, 0x1, UR4, 0x78, !UPT ;  /* 0x0000000126261892 */ /* 0x000fe2000f8e7804 */
[----:B-12---:R-:W-:Y:S11]  /*1f30*/  @!P0 BRA `(.L_x_35) ;  /* 0x0000007c004c8947 */ /* 0x006ff60003800000 */
.L_x_322:
[----:B-1----:R-:W-:Y:S01]  /*1f40*/  IMAD.SHL.U32 R0, R19, 0x40, RZ ;  /* 0x0000004013007824 */ /* 0x002fe200078e00ff */
[----:B------:R-:W-:Y:S01]  /*1f50*/  ULDC UR6, c[0x0][0x284] ;  /* 0x0000a10000067ab9 */ /* 0x000fe20000000800 */
[----:B------:R-:W-:Y:S01]  /*1f60*/  IMAD.SHL.U32 R14, R22, 0x100, RZ ;  /* 0x00000100160e7824 */ /* 0x000fe200078e00ff */
[----:B------:R-:W-:Y:S01]  /*1f70*/  SHF.R.S32.HI R20, RZ, 0x1f, R2 ;  /* 0x0000001fff147819 */ /* 0x000fe20000011402 */
[----:B------:R-:W-:Y:S01]  /*1f80*/  ULDC.64 UR4, c[0x0][0x5d0] ;  /* 0x0001740000047ab9 */ /* 0x000fe20000000a00 */
[----:B------:R-:W-:Y:S01]  /*1f90*/  ISETP.GE.AND P0, PT, R0, UR6, PT ;  /* 0x0000000600007c0c */ /* 0x000fe2000bf06270 */
[----:B------:R-:W-:Y:S01]  /*1fa0*/  IMAD.WIDE.U32 R4, R2, UR4, R10 ;  /* 0x0000000402047c25 */ /* 0x000fe2000f8e000a */
[----:B------:R-:W-:Y:S02]  /*1fb0*/  SHF.R.S32.HI R15, RZ, 0x1f, R14 ;  /* 0x0000001fff0f7819 */ /* 0x000fe4000001140e */
[----:B------:R-:W-:Y:S01]  /*1fc0*/  ISETP.GE.OR P0, PT, R14, R7, P0 ;  /* 0x000000070e00720c */ /* 0x000fe20000706670 */
[----:B------:R-:W-:Y:S01]  /*1fd0*/  IMAD R3, R20, UR4, RZ ;  /* 0x0000000414037c24 */ /* 0x000fe2000f8e02ff */
[----:B------:R-:W-:-:S03]  /*1fe0*/  IADD3 R4, P1, R14, R4, RZ ;  /* 0x000000040e047210 */ /* 0x000fc60007f3e0ff */
[----:B------:R-:W-:-:S05]  /*1ff0*/  IMAD R3, R2, UR5, R3 ;  /* 0x0000000502037c24 */ /* 0x000fca000f8e0203 */
[----:B------:R-:W-:-:S03]  /*2000*/  IADD3.X R5, R15, R5, R3, P1, !PT ;  /* 0x000000050f057210 */ /* 0x000fc60000ffe403 */
[----:B------:R-:W-:Y:S05]  /*2010*/  @P0 BRA `(.L_x_36) ;  /* 0x0000006000b00947 */ /* 0x000fea0003800000 */
[----:B0-----:R-:W0:Y:S01]  /*2020*/  LDC.64 R12, c[0x0][0x5c8] ;  /* 0x00017200ff0c7b82 */ /* 0x001e220000000a00 */
[----:B------:R-:W-:Y:S01]  /*2030*/  IMAD.WIDE R8, R19, 0x40, R156 ;  /* 0x0000004013087825 */ /* 0x000fe200078e029c */
[----:B------:R-:W-:Y:S01]  /*2040*/  ULDC.64 UR4, c[0x0][0x5c0] ;  /* 0x0001700000047ab9 */ /* 0x000fe20000000a00 */
[----:B------:R-:W-:Y:S02]  /*2050*/  BSSY B0, `(.L_x_36) ;  /* 0x0000628000007945 */ /* 0x000fe40003800000 */
[----:B------:R-:W-:Y:S02]  /*2060*/  IMAD.IADD R22, R163, 0x1, -R0 ;  /* 0x00000001a3167824 */ /* 0x000fe400078e0a00 */
[-C--:B0-----:R-:W-:Y:S02]  /*2070*/  IMAD R3, R9, R12.reuse, RZ ;  /* 0x0000000c09037224 */ /* 0x081fe400078e02ff */
[----:B------:R-:W-:-:S04]  /*2080*/  IMAD.WIDE.U32 R4, R8, R12, R4 ;  /* 0x0000000c08047225 */ /* 0x000fc800078e0004 */
[----:B------:R-:W-:Y:S01]  /*2090*/  IMAD R3, R8, R13, R3 ;  /* 0x0000000d08037224 */ /* 0x000fe200078e0203 */
[----:B------:R-:W-:-:S03]  /*20a0*/  IADD3 R4, P0, R4, UR4, RZ ;  /* 0x0000000404047c10 */ /* 0x000fc6000ff1e0ff */
[----:B------:R-:W-:Y:S01]  /*20b0*/  IMAD.IADD R3, R5, 0x1, R3 ;  /* 0x0000000105037824 */ /* 0x000fe200078e0203 */
[----:B------:R-:W-:-:S04]  /*20c0*/  LEA R6, P1, R12, R4, 0x3 ;  /* 0x000000040c067211 */ /* 0x000fc800078218ff */
[----:B------:R-:W-:Y:S01]  /*20d0*/  IADD3.X R5, R3, UR5, RZ, P0, !PT ;  /* 0x0000000503057c10 */ /* 0x000fe200087fe4ff */
[----:B------:R-:W-:Y:S01]  /*20e0*/  IMAD R3, R158, -0x2, R7 ;  /* 0xfffffffe9e037824 */ /* 0x000fe200078e0207 */
[----:B-----5:R-:W-:Y:S02]  /*20f0*/  ISETP.NE.AND P0, PT, R152, RZ, PT ;  /* 0x000000ff9800720c */ /* 0x020fe40003f05270 */
[----:B------:R-:W-:Y:S01]  /*2100*/  LEA.HI.X R7, R12, R5, R13, 0x3, P1 ;  /* 0x000000050c077211 */ /* 0x000fe200008f1c0d */
[----:B------:R-:W-:-:S10]  /*2110*/  IMAD.IADD R0, R3, 0x1, -R14 ;  /* 0x0000000103007824 */ /* 0x000fd400078e0a0e */
[----:B------:R-:W-:Y:S05]  /*2120*/  @!P0 BRA `(.L_x_37) ;  /* 0x0000004800608947 */ /* 0x000fea0003800000 */
[----:B------:R-:W0:Y:S01]  /*2130*/  LDC.64 R166, c[0x0][0x5b0] ;  /* 0x00016c00ffa67b82 */ /* 0x000e220000000a00 */
[----:B------:R-:W-:Y:S01]  /*2140*/  ULDC.64 UR4, c[0x0][0x5b8] ;  /* 0x00016e0000047ab9 */ /* 0x000fe20000000a00 */
[----:B------:R-:W-:Y:S01]  /*2150*/  ISETP.GE.AND P1, PT, R22, 0x1, PT ;  /* 0x000000011600780c */ /* 0x000fe20003f26270 */
[----:B------:R-:W-:Y:S01]  /*2160*/  IMAD.WIDE.U32 R10, R2, UR4, R10 ;  /* 0x00000004020a7c25 */ /* 0x000fe2000f8e000a */
[----:B------:R-:W-:Y:S02]  /*2170*/  BSSY B1, `(.L_x_38) ;  /* 0x000000e000017945 */ /* 0x000fe40003800000 */
[----:B------:R-:W-:Y:S01]  /*2180*/  ISETP.LT.OR P5, PT, R0, 0x1, !P1 ;  /* 0x000000010000780c */ /* 0x000fe20004fa1670 */
[----:B------:R-:W-:Y:S01]  /*2190*/  IMAD R3, R20, UR4, RZ ;  /* 0x0000000414037c24 */ /* 0x000fe2000f8e02ff */
[----:B------:R-:W1:Y:S01]  /*21a0*/  LDC.64 R12, c[0x0][0x5a8] ;  /* 0x00016a00ff0c7b82 */ /* 0x000e620000000a00 */
[----:B------:R-:W-:Y:S02]  /*21b0*/  IADD3 R14, P0, R14, R10, RZ ;  /* 0x0000000a0e0e7210 */ /* 0x000fe40007f1e0ff */
[----:B------:R-:W-:-:S05]  /*21c0*/  IMAD R3, R2, UR5, R3 ;  /* 0x0000000502037c24 */ /* 0x000fca000f8e0203 */
[----:B------:R-:W-:Y:S01]  /*21d0*/  IADD3.X R15, R15, R11, R3, P0, !PT ;  /* 0x0000000b0f0f7210 */ /* 0x000fe200007fe403 */
[-C--:B0-----:R-:W-:Y:S02]  /*21e0*/  IMAD R10, R9, R166.reuse, RZ ;  /* 0x000000a6090a7224 */ /* 0x081fe400078e02ff */
[----:B------:R-:W-:-:S04]  /*21f0*/  IMAD.WIDE.U32 R2, R8, R166, R14 ;  /* 0x000000a608027225 */ /* 0x000fc800078e000e */
[----:B------:R-:W-:Y:S01]  /*2200*/  IMAD R21, R8, R167, R10 ;  /* 0x000000a708157224 */ /* 0x000fe200078e020a */
[----:B-1----:R-:W-:-:S04]  /*2210*/  IADD3 R2, P0, R2, R12, RZ ;  /* 0x0000000c02027210 */ /* 0x002fc80007f1e0ff */
[----:B------:R-:W-:Y:S01]  /*2220*/  IADD3.X R3, R13, R3, R21, P0, !PT ;  /* 0x000000030d037210 */ /* 0x000fe200007fe415 */
[----:B------:R-:W-:Y:S08]  /*2230*/  @P5 BRA `(.L_x_39) ;  /* 0x0000000000045947 */ /* 0x000ff00003800000 */
[----:B------:R0:W5:Y:S02]  /*2240*/  LDG.E.U8 R164, desc[UR36][R2.64] ;  /* 0x0000002402a47981 */ /* 0x000164000c1e1100 */
.L_x_39:
[----:B------:R-:W-:Y:S05]  /*2250*/  BSYNC B1 ;  /* 0x0000000000017941 */ /* 0x000fea0003800000 */
.L_x_38:
[----:B-----5:R-:W-:Y:S01]  /*2260*/  LOP3.LUT R9, R164, 0xffff, RZ, 0xc0, !PT ;  /* 0x0000ffffa4097812 */ /* 0x020fe200078ec0ff */
[C---:B------:R-:W-:Y:S01]  /*2270*/  IMAD.SHL.U32 R10, R166.reuse, 0x8, RZ ;  /* 0x00000008a60a7824 */ /* 0x040fe200078e00ff */
[----:B------:R-:W-:Y:S01]  /*2280*/  SHF.L.U64.HI R11, R166, 0x3, R167 ;  /* 0x00000003a60b7819 */ /* 0x000fe200000102a7 */
[----:B------:R-:W-:Y:S01]  /*2290*/  BSSY B1, `(.L_x_40) ;  /* 0x000000e000017945 */ /* 0x000fe20003800000 */
[----:B------:R-:W-:Y:S02]  /*22a0*/  PRMT R19, R9, 0x8880, RZ ;  /* 0x0000888009137816 */ /* 0x000fe400000000ff */
[----:B------:R-:W-:Y:S01]  /*22b0*/  ISETP.LT.OR P2, PT, R0, 0x2, !P1 ;  /* 0x000000020000780c */ /* 0x000fe20004f41670 */
[----:B------:R-:W-:Y:S01]  /*22c0*/  IMAD.WIDE.U32 R8, R8, R166, R10 ;  /* 0x000000a608087225 */ /* 0x000fe200078e000a */
[----:B------:R-:W-:-:S03]  /*22d0*/  ISETP.GE.AND P0, PT, R22, 0x9, PT ;  /* 0x000000091600780c */ /* 0x000fc60003f06270 */
[----:B------:R-:W-:Y:S01]  /*22e0*/  IMAD R10, R19, R152, RZ ;  /* 0x00000098130a7224 */ /* 0x000fe200078e02ff */
[----:B------:R-:W-:Y:S01]  /*22f0*/  IADD3 R8, P3, P4, R14, R12, R8 ;  /* 0x0000000c0e087210 */ /* 0x000fe20007c7e008 */
[----:B------:R-:W-:Y:S02]  /*2300*/  IMAD.IADD R12, R21, 0x1, R9 ;  /* 0x00000001150c7824 */ /* 0x000fe400078e0209 */
[----:B------:R-:W-:-:S05]  /*2310*/  @!P5 IMAD R11, R24, R153, R10 ;  /* 0x00000099180bd224 */ /* 0x000fca00078e020a */
[----:B------:R1:W-:Y:S01]  /*2320*/  @!P5 STG.E.U8 desc[UR36][R4.64], R11 ;  /* 0x0000000b0400d986 */ /* 0x0003e2000c101124 */
[----:B------:R-:W-:Y:S05]  /*2330*/  @P2 BRA `(.L_x_41) ;  /* 0x00000000000c2947 */ /* 0x000fea0003800000 */
[----:B------:R-:W1:Y:S02]  /*2340*/  LDG.E.U8 R164, desc[UR36][R2.64+0x1] ;  /* 0x0000012402a47981 */ /* 0x000e64000c1e1100 */
[----:B-1----:R-:W-:-:S05]  /*2350*/  PRMT R11, R164, 0x8880, RZ ;  /* 0x00008880a40b7816 */ /* 0x002fca00000000ff */
[----:B------:R-:W-:-:S07]  /*2360*/  IMAD R10, R11, R152, RZ ;  /* 0x000000980b0a7224 */ /* 0x000fce00078e02ff */
.L_x_41:
[----:B------:R-:W-:Y:S05]  /*2370*/  BSYNC B1 ;  /* 0x0000000000017941 */ /* 0x000fea0003800000 */
.L_x_40:
[C---:B------:R-:W-:Y:S01]  /*2380*/  ISETP.LT.OR P5, PT, R0.reuse, 0x1, !P0 ;  /* 0x000000010000780c */ /* 0x040fe200047a1670 */
[----:B------:R-:W-:Y:S01]  /*2390*/  @!P2 IMAD R25, R25, R153, R10 ;  /* 0x000000991919a224 */ /* 0x000fe200078e020a */
[----:B------:R-:W-:Y:S01]  /*23a0*/  BSSY B1, `(.L_x_42) ;  /* 0x000000a000017945 */ /* 0x000fe20003800000 */
[----:B------:R-:W-:Y:S02]  /*23b0*/  IADD3.X R9, R15, R13, R12, P3, P4 ;  /* 0x0000000d0f097210 */ /* 0x000fe40001fe840c */
[C---:B------:R-:W-:Y:S01]  /*23c0*/  ISETP.LT.OR P3, PT, R0.reuse, 0x2, !P0 ;  /* 0x000000020000780c */ /* 0x040fe20004761670 */
[----:B------:R2:W-:Y:S01]  /*23d0*/  @!P2 STG.E.U8 desc[UR36][R4.64+0x1], R25 ;  /* 0x000001190400a986 */ /* 0x0005e2000c101124 */
[C---:B------:R-:W-:Y:S02]  /*23e0*/  ISETP.LT.OR P4, PT, R0.reuse, 0x9, !P1 ;  /* 0x000000090000780c */ /* 0x040fe40004f81670 */
[----:B------:R-:W-:-:S04]  /*23f0*/  ISETP.LT.OR P2, PT, R0, 0xa, !P1 ;  /* 0x0000000a0000780c */ /* 0x000fc80004f41670 */
[----:B------:R-:W-:Y:S09]  /*2400*/  @P5 BRA `(.L_x_43) ;  /* 0x00000000000c5947 */ /* 0x000ff20003800000 */
[----:B------:R-:W1:Y:S02]  /*2410*/  LDG.E.U8 R164, desc[UR36][R8.64] ;  /* 0x0000002408a47981 */ /* 0x000e64000c1e1100 */
[----:B-1----:R-:W-:-:S05]  /*2420*/  PRMT R11, R164, 0x8880, RZ ;  /* 0x00008880a40b7816 */ /* 0x002fca00000000ff */
[----:B------:R-:W-:-:S07]  /*2430*/  IMAD R10, R11, R152, RZ ;  /* 0x000000980b0a7224 */ /* 0x000fce00078e02ff */
.L_x_43:
[----:B------:R-:W-:Y:S05]  /*2440*/  BSYNC B1 ;  /* 0x0000000000017941 */ /* 0x000fea0003800000 */
.L_x_42:
[----:B-1----:R-:W-:Y:S01]  /*2450*/  @!P5 IMAD R11, R26, R153, R10 ;  /* 0x000000991a0bd224 */ /* 0x002fe200078e020a */
[----:B------:R-:W-:Y:S04]  /*2460*/  BSSY B1, `(.L_x_44) ;  /* 0x0000006000017945 */ /* 0x000fe80003800000 */
[----:B------:R1:W-:Y:S01]  /*2470*/  @!P5 STG.E.U8 desc[UR36][R6.64], R11 ;  /* 0x0000000b0600d986 */ /* 0x0003e2000c101124 */
[----:B------:R-:W-:Y:S05]  /*2480*/  @P3 BRA `(.L_x_45) ;  /* 0x00000000000c3947 */ /* 0x000fea0003800000 */
[----:B------:R-:W1:Y:S02]  /*2490*/  LDG.E.U8 R164, desc[UR36][R8.64+0x1] ;  /* 0x0000012408a47981 */ /* 0x000e64000c1e1100 */
[----:B-1----:R-:W-:-:S05]  /*24a0*/  PRMT R11, R164, 0x8880, RZ ;  /* 0x00008880a40b7816 */ /* 0x002fca00000000ff */
[----:B------:R-:W-:-:S07]  /*24b0*/  IMAD R10, R11, R152, RZ ;  /* 0x000000980b0a7224 */ /* 0x000fce00078e02ff */
.L_x_45:
[----:B------:R-:W-:Y:S05]  /*24c0*/  BSYNC B1 ;  /* 0x0000000000017941 */ /* 0x000fea0003800000 */
.L_x_44:
[----:B------:R-:W-:Y:S01]  /*24d0*/  @!P3 IMAD R27, R27, R153, R10 ;  /* 0x000000991b1bb224 */ /* 0x000fe200078e020a */
[----:B------:R-:W-:Y:S04]  /*24e0*/  BSSY B1, `(.L_x_46) ;  /* 0x0000006000017945 */ /* 0x000fe80003800000 */
[----:B------:R3:W-:Y:S01]  /*24f0*/  @!P3 STG.E.U8 desc[UR36][R6.64+0x1], R27 ;  /* 0x0000011b0600b986 */ /* 0x0007e2000c101124 */
[----:B------:R-:W-:Y:S05]  /*2500*/  @P4 BRA `(.L_x_47) ;  /* 0x00000000000c4947 */ /* 0x000fea0003800000 */
[----:B------:R-:W1:Y:S02]  /*2510*/  LDG.E.U8 R164, desc[UR36][R2.64+0x8] ;  /* 0x0000082402a47981 */ /* 0x000e64000c1e1100 */
[----:B-1----:R-:W-:-:S05]  /*2520*/  PRMT R11, R164, 0x8880, RZ ;  /* 0x00008880a40b7816 */ /* 0x002fca00000000ff */
[----:B------:R-:W-:-:S07]  /*2530*/  IMAD R10, R11, R152, RZ ;  /* 0x000000980b0a7224 */ /* 0x000fce00078e02ff */
.L_x_47:
[----:B------:R-:W-:Y:S05]  /*2540*/  BSYNC B1 ;  /* 0x0000000000017941 */ /* 0x000fea0003800000 */
.L_x_46:
[----:B-1----:R-:W-:Y:S01]  /*2550*/  @!P4 IMAD R11, R28, R153, R10 ;  /* 0x000000991c0bc224 */ /* 0x002fe200078e020a */
[----:B------:R-:W-:Y:S04]  /*2560*/  BSSY B1, `(.L_x_48) ;  /* 0x0000006000017945 */ /* 0x000fe80003800000 */
[----:B------:R1:W-:Y:S01]  /*2570*/  @!P4 STG.E.U8 desc[UR36][R4.64+0x8], R11 ;  /* 0x0000080b0400c986 */ /* 0x0003e2000c101124 */
[----:B------:R-:W-:Y:S05]  /*2580*/  @P2 BRA `(.L_x_49) ;  /* 0x00000000000c2947 */ /* 0x000fea0003800000 */
[----:B------:R-:W1:Y:S02]  /*2590*/  LDG.E.U8 R164, desc[UR36][R2.64+0x9] ;  /* 0x0000092402a47981 */ /* 0x000e64000c1e1100 */
[----:B-1----:R-:W-:-:S05]  /*25a0*/  PRMT R11, R164, 0x8880, RZ ;  /* 0x00008880a40b7816 */ /* 0x002fca00000000ff */
[----:B------:R-:W-:-:S07]  /*25b0*/  IMAD R10, R11, R152, RZ ;  /* 0x000000980b0a7224 */ /* 0x000fce00078e02ff */
.L_x_49:
[----:B------:R-:W-:Y:S05]  /*25c0*/  BSYNC B1 ;  /* 0x0000000000017941 */ /* 0x000fea0003800000 */
.L_x_48:
[C---:B------:R-:W-:Y:S01]  /*25d0*/  ISETP.LT.OR P4, PT, R0.reuse, 0x9, !P0 ;  /* 0x000000090000780c */ /* 0x040fe20004781670 */
[----:B------:R-:W-:Y:S01]  /*25e0*/  @!P2 IMAD R29, R29, R153, R10 ;  /* 0x000000991d1da224 */ /* 0x000fe200078e020a */
[----:B------:R-:W-:Y:S01]  /*25f0*/  BSSY B1, `(.L_x_50) ;  /* 0x0000009000017945 */ /* 0x000fe20003800000 */
[C---:B------:R-:W-:Y:S02]  /*2600*/  ISETP.LT.OR P3, PT, R0.reuse, 0xa, !P0 ;  /* 0x0000000a0000780c */ /* 0x040fe40004761670 */
[C---:B------:R-:W-:Y:S01]  /*2610*/  ISETP.LT.OR P5, PT, R0.reuse, 0x11, !P1 ;  /* 0x000000110000780c */ /* 0x040fe20004fa1670 */
[----:B------:R4:W-:Y:S01]  /*2620*/  @!P2 STG.E.U8 desc[UR36][R4.64+0x9], R29 ;  /* 0x0000091d0400a986 */ /* 0x0009e2000c101124 */
[----:B------:R-:W-:-:S06]  /*2630*/  ISETP.LT.OR P2, PT, R0, 0x12, !P1 ;  /* 0x000000120000780c */ /* 0x000fcc0004f41670 */
[----:B------:R-:W-:Y:S07]  /*2640*/  @P4 BRA `(.L_x_51) ;  /* 0x00000000000c4947 */ /* 0x000fee0003800000 */
[----:B------:R-:W1:Y:S02]  /*2650*/  LDG.E.U8 R164, desc[UR36][R8.64+0x8] ;  /* 0x0000082408a47981 */ /* 0x000e64000c1e1100 */
[----:B-1----:R-:W-:-:S05]  /*2660*/  PRMT R11, R164, 0x8880, RZ ;  /* 0x00008880a40b7816 */ /* 0x002fca00000000ff */
[----:B------:R-:W-:-:S07]  /*2670*/  IMAD R10, R11, R152, RZ ;  /* 0x000000980b0a7224 */ /* 0x000fce00078e02ff */
.L_x_51:
[----:B------:R-:W-:Y:S05]  /*2680*/  BSYNC B1 ;  /* 0x0000000000017941 */ /* 0x000fea0003800000 */
.L_x_50:
[----:B-1----:R-:W-:Y:S01]  /*2690*/  @!P4 IMAD R11, R30, R153, R10 ;  /* 0x000000991e0bc224 */ /* 0x002fe200078e020a */
[----:B------:R-:W-:Y:S04]  /*26a0*/  BSSY B1, `(.L_x_52) ;  /* 0x0000006000017945 */ /* 0x000fe80003800000 */
[----:B------:R1:W-:Y:S01]  /*26b0*/  @!P4 STG.E.U8 desc[UR36][R6.64+0x8], R11 ;  /* 0x0000080b0600c986 */ /* 0x0003e2000c101124 */
[----:B------:R-:W-:Y:S05]  /*26c0*/  @P3 BRA `(.L_x_53) ;  /* 0x00000000000c3947 */ /* 0x000fea0003800000 */
[----:B------:R-:W1:Y:S02]  /*26d0*/  LDG.E.U8 R164, desc[UR36][R8.64+0x9] ;  /* 0x0000092408a47981 */ /* 0x000e64000c1e1100 */
[----:B-1----:R-:W-:-:S05]  /*26e0*/  PRMT R11, R164, 0x8880, RZ ;  /* 0x00008880a40b7816 */ /* 0x002fca00000000ff */
[----:B------:R-:W-:-:S07]  /*26f0*/  IMAD R10, R11, R152, RZ ;  /* 0x000000980b0a7224 */ /* 0x000fce00078e02ff */
.L_x_53:
[----:B------:R-:W-:Y:S05]  /*2700*/  BSYNC B1 ;  /* 0x0000000000017941 */ /* 0x000fea0003800000 */
.L_x_52:
[----:B------:R-:W-:Y:S01]  /*2710*/  @!P3 IMAD R31, R31, R153, R10 ;  /* 0x000000991f1fb224 */ /* 0x000fe200078e020a */
[----:B------:R-:W-:Y:S04]  /*2720*/  BSSY B1, `(.L_x_54) ;  /* 0x0000006000017945 */ /* 0x000fe80003800000 */
[----:B------:R0:W-:Y:S01]  /*2730*/  @!P3 STG.E.U8 desc[UR36][R6.64+0x9], R31 ;  /* 0x0000091f0600b986 */ /* 0x0001e2000c101124 */
[----:B------:R-:W-:Y:S05]  /*2740*/  @P5 BRA `(.L_x_55) ;  /* 0x00000000000c5947 */ /* 0x000fea0003800000 */
[----:B------:R-:W1:Y:S02]  /*2750*/  LDG.E.U8 R164, desc[UR36][R2.64+0x10] ;  /* 0x0000102402a47981 */ /* 0x000e64000c1e1100 */
[----:B-1----:R-:W-:-:S05]  /*2760*/  PRMT R11, R164, 0x8880, RZ ;  /* 0x00008880a40b7816 */ /* 0x002fca00000000ff */
[----:B------:R-:W-:-:S07]  /*2770*/  IMAD R10, R11, R152, RZ ;  /* 0x000000980b0a7224 */ /* 0x000fce00078e02ff */
.L_x_55:
[----:B------:R-:W-:Y:S05]  /*2780*/  BSYNC B1 ;  /* 0x0000000000017941 */ /* 0x000fea0003800000 */
.L_x_54:
[----:B-1----:R-:W-:Y:S01]  /*2790*/  @!P5 IMAD R11, R32, R153, R10 ;  /* 0x00000099200bd224 */ /* 0x002fe200078e020a */
[----:B------:R-:W-:Y:S04]  /*27a0*/  BSSY B1, `(.L_x_56) ;  /* 0x0000006000017945 */ /* 0x000fe80003800000 */
[----:B------:R1:W-:Y:S01]  /*27b0*/  @!P5 STG.E.U8 desc[UR36][R4.64+0x10], R11 ;  /* 0x0000100b0400d986 */ /* 0x0003e2000c101124 */
[----:B------:R-:W-:Y:S05]  /*27c0*/  @P2 BRA `(.L_x_57) ;  /* 0x00000000000c2947 */ /* 0x000fea0003800000 */
[----:B------:R-:W1:Y:S02]  /*27d0*/  LDG.E.U8 R164, desc[UR36][R2.64+0x11] ;  /* 0x0000112402a47981 */ /* 0x000e64000c1e1100 */
[----:B-1----:R-:W-:-:S05]  /*27e0*/  PRMT R11, R164, 0x8880, RZ ;  /* 0x00008880a40b7816 */ /* 0x002fca00000000ff */
[----:B------:R-:W-:-:S07]  /*27f0*/  IMAD R10, R11, R152, RZ ;  /* 0x000000980b0a7224 */ /* 0x000fce00078e02ff */
.L_x_57:
[----:B------:R-:W-:Y:S05]  /*2800*/  BSYNC B1 ;  /* 0x0000000000017941 */ /* 0x000fea0003800000 */
.L_x_56:
        /* <DEDUP_REMOVED lines=11> */
.L_x_59:
[----:B------:R-:W-:Y:S05]  /*28c0*/  BSYNC B1 ;  /* 0x0000000000017941 */ /* 0x000fea0003800000 */
.L_x_58:
[----:B-1----:R-:W-:Y:S01]  /*28d0*/  @!P4 IMAD R11, R34, R153, R10 ;  /* 0x00000099220bc224 */ /* 0x002fe200078e020a */
[----:B------:R-:W-:Y:S04]  /*28e0*/  BSSY B1, `(.L_x_60) ;  /* 0x0000006000017945 */ /* 0x000fe80003800000 */
[----:B------:R1:W-:Y:S01]  /*28f0*/  @!P4 STG.E.U8 desc[UR36][R6.64+0x10], R11 ;  /* 0x0000100b0600c986 */ /* 0x0003e2000c101124 */
[----:B------:R-:W-:Y:S05]  /*2900*/  @P3 BRA `(.L_x_61) ;  /* 0x00000000000c3947 */ /* 0x000fea0003800000 */
[----:B------:R-:W1:Y:S02]  /*2910*/  LDG.E.U8 R164, desc[UR36][R8.64+0x11] ;  /* 0x0000112408a47981 */ /* 0x000e64000c1e1100 */
[----:B-1----:R-:W-:-:S05]  /*2920*/  PRMT R11, R164, 0x8880, RZ ;  /* 0x00008880a40b7816 */ /* 0x002fca00000000ff */
[----:B------:R-:W-:-:S07]  /*2930*/  IMAD R10, R11, R152, RZ ;  /* 0x000000980b0a7224 */ /* 0x000fce00078e02ff */
.L_x_61:
[----:B------:R-:W-:Y:S05]  /*2940*/  BSYNC B1 ;  /* 0x0000000000017941 */ /* 0x000fea0003800000 */
.L_x_60:
[----:B------:R-:W-:Y:S01]  /*2950*/  @!P3 IMAD R35, R35, R153, R10 ;  /* 0x000000992323b224 */ /* 0x000fe200078e020a */
[----:B------:R-:W-:Y:S04]  /*2960*/  BSSY B1, `(.L_x_62) ;  /* 0x0000006000017945 */ /* 0x000fe80003800000 */
[----:B------:R0:W-:Y:S01]  /*2970*/  @!P3 STG.E.U8 desc[UR36][R6.64+0x11], R35 ;  /* 0x000011230600b986 */ /* 0x0001e2000c101124 */
[----:B------:R-:W-:Y:S05]  /*2980*/  @P5 BRA `(.L_x_63) ;  /* 0x00000000000c5947 */ /* 0x000fea0003800000 */
[----:B------:R-:W1:Y:S02]  /*2990*/  LDG.E.U8 R164, desc[UR36][R2.64+0x18] ;  /* 0x0000182402a47981 */ /* 0x000e64000c1e1100 */
[----:B-1----:R-:W-:-:S05]  /*29a0*/  PRMT R11, R164, 0x8880, RZ ;  /* 0x00008880a40b7816 */ /* 0x002fca00000000ff */
[----:B------:R-:W-:-:S07]  /*29b0*/  IMAD R10, R11, R152, RZ ;  /* 0x000000980b0a7224 */ /* 0x000fce00078e02ff */
.L_x_63:
[----:B------:R-:W-:Y:S05]  /*29c0*/  BSYNC B1 ;  /* 0x0000000000017941 */ /* 0x000fea0003800000 */
.L_x_62:
[----:B-1----:R-:W-:Y:S01]  /*29d0*/  @!P5 IMAD R11, R36, R153, R10 ;  /* 0x00000099240bd224 */ /* 0x002fe200078e020a */
[----:B------:R-:W-:Y:S04]  /*29e0*/  BSSY B1, `(.L_x_64) ;  /* 0x0000006000017945 */ /* 0x000fe80003800000 */
[----:B------:R1:W-:Y:S01]  /*29f0*/  @!P5 STG.E.U8 desc[UR36][R4.64+0x18], R11 ;  /* 0x0000180b0400d986 */ /* 0x0003e2000c101124 */
[----:B------:R-:W-:Y:S05]  /*2a00*/  @P2 BRA `(.L_x_65) ;  /* 0x00000000000c2947 */ /* 0x000fea0003800000 */
[----:B------:R-:W1:Y:S02]  /*2a10*/  LDG.E.U8 R164, desc[UR36][R2.64+0x19] ;  /* 0x0000192402a47981 */ /* 0x000e64000c1e1100 */
[----:B-1----:R-:W-:-:S05]  /*2a20*/  PRMT R11, R164, 0x8880, RZ ;  /* 0x00008880a40b7816 */ /* 0x002fca00000000ff */
[----:B------:R-:W-:-:S07]  /*2a30*/  IMAD R10, R11, R152, RZ ;  /* 0x000000980b0a7224 */ /* 0x000fce00078e02ff */
.L_x_65:
[----:B------:R-:W-:Y:S05]  /*2a40*/  BSYNC B1 ;  /* 0x0000000000017941 */ /* 0x000fea0003800000 */
.L_x_64:
        /* <DEDUP_REMOVED lines=11> */
.L_x_67:
[----:B------:R-:W-:Y:S05]  /*2b00*/  BSYNC B1 ;  /* 0x0000000000017941 */ /* 0x000fea0003800000 */
.L_x_66:
[----:B-1----:R-:W-:Y:S01]  /*2b10*/  @!P4 IMAD R11, R38, R153, R10 ;  /* 0x00000099260bc224 */ /* 0x002fe200078e020a */
[----:B------:R-:W-:Y:S04]  /*2b20*/  BSSY B1, `(.L_x_68) ;  /* 0x0000006000017945 */ /* 0x000fe80003800000 */
[----:B------:R1:W-:Y:S01]  /*2b30*/  @!P4 STG.E.U8 desc[UR36][R6.64+0x18], R11 ;  /* 0x0000180b0600c986 */ /* 0x0003e2000c101124 */
[----:B------:R-:W-:Y:S05]  /*2b40*/  @P3 BRA `(.L_x_69) ;  /* 0x00000000000c3947 */ /* 0x000fea0003800000 */
[----:B------:R-:W1:Y:S02]  /*2b50*/  LDG.E.U8 R164, desc[UR36][R8.64+0x19] ;  /* 0x0000192408a47981 */ /* 0x000e64000c1e1100 */
[----:B-1----:R-:W-:-:S05]  /*2b60*/  PRMT R11, R164, 0x8880, RZ ;  /* 0x00008880a40b7816 */ /* 0x002fca00000000ff */
[----:B------:R-:W-:-:S07]  /*2b70*/  IMAD R10, R11, R152, RZ ;  /* 0x000000980b0a7224 */ /* 0x000fce00078e02ff */
.L_x_69:
[----:B------:R-:W-:Y:S05]  /*2b80*/  BSYNC B1 ;  /* 0x0000000000017941 */ /* 0x000fea0003800000 */
.L_x_68:
[----:B------:R-:W-:Y:S01]  /*2b90*/  @!P3 IMAD R39, R39, R153, R10 ;  /* 0x000000992727b224 */ /* 0x000fe200078e020a */
[----:B------:R-:W-:Y:S04]  /*2ba0*/  BSSY B1, `(.L_x_70) ;  /* 0x0000006000017945 */ /* 0x000fe80003800000 */
[----:B------:R0:W-:Y:S01]  /*2bb0*/  @!P3 STG.E.U8 desc[UR36][R6.64+0x19], R39 ;  /* 0x000019270600b986 */ /* 0x0001e2000c101124 */
[----:B------:R-:W-:Y:S05]  /*2bc0*/  @P5 BRA `(.L_x_71) ;  /* 0x00000000000c5947 */ /* 0x000fea0003800000 */
[----:B------:R-:W1:Y:S02]  /*2bd0*/  LDG.E.U8 R164, desc[UR36][R2.64+0x20] ;  /* 0x0000202402a47981 */ /* 0x000e64000c1e1100 */
[----:B-1----:R-:W-:-:S05]  /*2be0*/  PRMT R11, R164, 0x8880, RZ ;  /* 0x00008880a40b7816 */ /* 0x002fca00000000ff */
[----:B------:R-:W-:-:S07]  /*2bf0*/  IMAD R10, R11, R152, RZ ;  /* 0x000000980b0a7224 */ /* 0x000fce00078e02ff */
.L_x_71:
[----:B------:R-:W-:Y:S05]  /*2c00*/  BSYNC B1 ;  /* 0x0000000000017941 */ /* 0x000fea0003800000 */
.L_x_70:
[----:B-1----:R-:W-:Y:S01]  /*2c10*/  @!P5 IMAD R11, R40, R153, R10 ;  /* 0x00000099280bd224 */ /* 0x002fe200078e020a */
[----:B------:R-:W-:Y:S04]  /*2c20*/  BSSY B1, `(.L_x_72) ;  /* 0x0000006000017945 */ /* 0x000fe80003800000 */
[----:B------:R1:W-:Y:S01]  /*2c30*/  @!P5 STG.E.U8 desc[UR36][R4.64+0x20], R11 ;  /* 0x0000200b0400d986 */ /* 0x0003e2000c101124 */
[----:B------:R-:W-:Y:S05]  /*2c40*/  @P2 BRA `(.L_x_73) ;  /* 0x00000000000c2947 */ /* 0x000fea0003800000 */
[----:B------:R-:W1:Y:S02]  /*2c50*/  LDG.E.U8 R164, desc[UR36][R2.64+0x21] ;  /* 0x0000212402a47981 */ /* 0x000e64000c1e1100 */
[----:B-1----:R-:W-:-:S05]  /*2c60*/  PRMT R11, R164, 0x8880, RZ ;  /* 0x00008880a40b7816 */ /* 0x002fca00000000ff */
[----:B------:R-:W-:-:S07]  /*2c70*/  IMAD R10, R11, R152, RZ ;  /* 0x000000980b0a7224 */ /* 0x000fce00078e02ff */
.L_x_73:
[----:B------:R-:W-:Y:S05]  /*2c80*/  BSYNC B1 ;  /* 0x0000000000017941 */ /* 0x000fea0003800000 */
.L_x_72:
        /* <DEDUP_REMOVED lines=11> */
.L_x_75:
[----:B------:R-:W-:Y:S05]  /*2d40*/  BSYNC B1 ;  /* 0x0000000000017941 */ /* 0x000fea0003800000 */
.L_x_74:
[----:B-1----:R-:W-:Y:S01]  /*2d50*/  @!P4 IMAD R11, R42, R153, R10 ;  /* 0x000000992a0bc224 */ /* 0x002fe200078e020a */
[----:B------:R-:W-:Y:S04]  /*2d60*/  BSSY B1, `(.L_x_76) ;  /* 0x0000006000017945 */ /* 0x000fe80003800000 */
[----:B------:R1:W-:Y:S01]  /*2d70*/  @!P4 STG.E.U8 desc[UR36][R6.64+0x20], R11 ;  /* 0x0000200b0600c986 */ /* 0x0003e2000c101124 */
[----:B------:R-:W-:Y:S05]  /*2d80*/  @P3 BRA `(.L_x_77) ;  /* 0x00000000000c3947 */ /* 0x000fea0003800000 */
[----:B------:R-:W1:Y:S02]  /*2d90*/  LDG.E.U8 R164, desc[UR36][R8.64+0x21] ;  /* 0x0000212408a47981 */ /* 0x000e64000c1e1100 */
[----:B-1----:R-:W-:-:S05]  /*2da0*/  PRMT R11, R164, 0x8880, RZ ;  /* 0x00008880a40b7816 */ /* 0x002fca00000000ff */
[----:B------:R-:W-:-:S07]  /*2db0*/  IMAD R10, R11, R152, RZ ;  /* 0x000000980b0a7224 */ /* 0x000fce00078e02ff */
.L_x_77:
[----:B------:R-:W-:Y:S05]  /*2dc0*/  BSYNC B1 ;  /* 0x0000000000017941 */ /* 0x000fea0003800000 */
.L_x_76:
[----:B------:R-:W-:Y:S01]  /*2dd0*/  @!P3 IMAD R43, R43, R153, R10 ;  /* 0x000000992b2bb224 */ /* 0x000fe200078e020a */
[----:B------:R-:W-:Y:S04]  /*2de0*/  BSSY B1, `(.L_x_78) ;  /* 0x0000006000017945 */ /* 0x000fe80003800000 */
[----:B------:R0:W-:Y:S01]  /*2df0*/  @!P3 STG.E.U8 desc[UR36][R6.64+0x21], R43 ;  /* 0x0000212b0600b986 */ /* 0x0001e2000c101124 */
[----:B------:R-:W-:Y:S05]  /*2e00*/  @P5 BRA `(.L_x_79) ;  /* 0x00000000000c5947 */ /* 0x000fea0003800000 */
[----:B------:R-:W1:Y:S02]  /*2e10*/  LDG.E.U8 R164, desc[UR36][R2.64+0x28] ;  /* 0x0000282402a47981 */ /* 0x000e64000c1e1100 */
[----:B-1----:R-:W-:-:S05]  /*2e20*/  PRMT R11, R164, 0x8880, RZ ;  /* 0x00008880a40b7816 */ /* 0x002fca00000000ff */
[----:B------:R-:W-:-:S07]  /*2e30*/  IMAD R10, R11, R152, RZ ;  /* 0x000000980b0a7224 */ /* 0x000fce00078e02ff */
.L_x_79:
[----:B------:R-:W-:Y:S05]  /*2e40*/  BSYNC B1 ;  /* 0x0000000000017941 */ /* 0x000fea0003800000 */
.L_x_78:
[----:B-1----:R-:W-:Y:S01]  /*2e50*/  @!P5 IMAD R11, R44, R153, R10 ;  /* 0x000000992c0bd224 */ /* 0x002fe200078e020a */
[----:B------:R-:W-:Y:S04]  /*2e60*/  BSSY B1, `(.L_x_80) ;  /* 0x0000006000017945 */ /* 0x000fe80003800000 */
[----:B------:R1:W-:Y:S01]  /*2e70*/  @!P5 STG.E.U8 desc[UR36][R4.64+0x28], R11 ;  /* 0x0000280b0400d986 */ /* 0x0003e2000c101124 */
[----:B------:R-:W-:Y:S05]  /*2e80*/  @P2 BRA `(.L_x_81) ;  /* 0x00000000000c2947 */ /* 0x000fea0003800000 */
[----:B------:R-:W1:Y:S02]  /*2e90*/  LDG.E.U8 R164, desc[UR36][R2.64+0x29] ;  /* 0x0000292402a47981 */ /* 0x000e64000c1e1100 */
[----:B-1----:R-:W-:-:S05]  /*2ea0*/  PRMT R11, R164, 0x8880, RZ ;  /* 0x00008880a40b7816 */ /* 0x002fca00000000ff */
[----:B------:R-:W-:-:S07]  /*2eb0*/  IMAD R10, R11, R152, RZ ;  /* 0x000000980b0a7224 */ /* 0x000fce00078e02ff */
.L_x_81:
[----:B------:R-:W-:Y:S05]  /*2ec0*/  BSYNC B1 ;  /* 0x0000000000017941 */ /* 0x000fea0003800000 */
.L_x_80:
        /* <DEDUP_REMOVED lines=11> */
.L_x_83:
[----:B------:R-:W-:Y:S05]  /*2f80*/  BSYNC B1 ;  /* 0x0000000000017941 */ /* 0x000fea0003800000 */
.L_x_82:
[----:B-1----:R-:W-:Y:S01]  /*2f90*/  @!P4 IMAD R11, R46, R153, R10 ;  /* 0x000000992e0bc224 */ /* 0x002fe200078e020a */
[----:B------:R-:W-:Y:S04]  /*2fa0*/  BSSY B1, `(.L_x_84) ;  /* 0x0000006000017945 */ /* 0x000fe80003800000 */
[----:B------:R1:W-:Y:S01]  /*2fb0*/  @!P4 STG.E.U8 desc[UR36][R6.64+0x28], R11 ;  /* 0x0000280b0600c986 */ /* 0x0003e2000c101124 */
[----:B------:R-:W-:Y:S05]  /*2fc0*/  @P3 BRA `(.L_x_85) ;  /* 0x00000000000c3947 */ /* 0x000fea0003800000 */
[----:B------:R-:W1:Y:S02]  /*2fd0*/  LDG.E.U8 R164, desc[UR36][R8.64+0x29] ;  /* 0x0000292408a47981 */ /* 0x000e64000c1e1100 */
[----:B-1----:R-:W-:-:S05]  /*2fe0*/  PRMT R11, R164, 0x8880, RZ ;  /* 0x00008880a40b7816 */ /* 0x002fca00000000ff */
[----:B------:R-:W-:-:S07]  /*2ff0*/  IMAD R10, R11, R152, RZ ;  /* 0x000000980b0a7224 */ /* 0x000fce00078e02ff */
.L_x_85:
[----:B------:R-:W-:Y:S05]  /*3000*/  BSYNC B1 ;  /* 0x0000000000017941 */ /* 0x000fea0003800000 */
.L_x_84:
[----:B------:R-:W-:Y:S01]  /*3010*/  @!P3 IMAD R47, R47, R153, R10 ;  /* 0x000000992f2fb224 */ /* 0x000fe200078e020a */
[----:B------:R-:W-:Y:S04]  /*3020*/  BSSY B1, `(.L_x_86) ;  /* 0x0000006000017945 */ /* 0x000fe80003800000 */
[----:B------:R0:W-:Y:S01]  /*3030*/  @!P3 STG.E.U8 desc[UR36][R6.64+0x29], R47 ;  /* 0x0000292f0600b986 */ /* 0x0001e2000c101124 */
[----:B------:R-:W-:Y:S05]  /*3040*/  @P5 BRA `(.L_x_87) ;  /* 0x00000000000c5947 */ /* 0x000fea0003800000 */
[----:B------:R-:W1:Y:S02]  /*3050*/  LDG.E.U8 R164, desc[UR36][R2.64+0x30] ;  /* 0x0000302402a47981 */ /* 0x000e64000c1e1100 */
[----:B-1----:R-:W-:-:S05]  /*3060*/  PRMT R11, R164, 0x8880, RZ ;  /* 0x00008880a40b7816 */ /* 0x002fca00000000ff */
[----:B------:R-:W-:-:S07]  /*3070*/  IMAD R10, R11, R152, RZ ;  /* 0x000000980b0a7224 */ /* 0x000fce00078e02ff */
.L_x_87:
[----:B------:R-:W-:Y:S05]  /*3080*/  BSYNC B1 ;  /* 0x0000000000017941 */ /* 0x000fea0003800000 */
.L_x_86:
[----:B-1----:R-:W-:Y:S01]  /*3090*/  @!P5 IMAD R11, R48, R153, R10 ;  /* 0x00000099300bd224 */ /* 0x002fe200078e020a */
[----:B------:R-:W-:Y:S04]  /*30a0*/  BSSY B1, `(.L_x_88) ;  /* 0x0000006000017945 */ /* 0x000fe80003800000 */
[----:B------:R1:W-:Y:S01]  /*30b0*/  @!P5 STG.E.U8 desc[UR36][R4.64+0x30], R11 ;  /* 0x0000300b0400d986 */ /* 0x0003e2000c101124 */
[----:B------:R-:W-:Y:S05]  /*30c0*/  @P2 BRA `(.L_x_89) ;  /* 0x00000000000c2947 */ /* 0x000fea0003800000 */
[----:B------:R-:W1:Y:S02]  /*30d0*/  LDG.E.U8 R164, desc[UR36][R2.64+0x31] ;  /* 0x0000312402a47981 */ /* 0x000e64000c1e1100 */
[----:B-1----:R-:W-:-:S05]  /*30e0*/  PRMT R11, R164, 0x8880, RZ ;  /* 0x00008880a40b7816 */ /* 0x002fca00000000ff */
[----:B------:R-:W-:-:S07]  /*30f0*/  IMAD R10, R11, R152, RZ ;  /* 0x000000980b0a7224 */ /* 0x000fce00078e02ff */
.L_x_89:
[----:B------:R-:W-:Y:S05]  /*3100*/  BSYNC B1 ;  /* 0x0000000000017941 */ /* 0x000fea0003800000 */
.L_x_88:
        /* <DEDUP_REMOVED lines=11> */
.L_x_91:
[----:B------:R-:W-:Y:S05]  /*31c0*/  BSYNC B1 ;  /* 0x0000000000017941 */ /* 0x000fea0003800000 */
.L_x_90:
[----:B-1----:R-:W-:Y:S01]  /*31d0*/  @!P4 IMAD R11, R50, R153, R10 ;  /* 0x00000099320bc224 */ /* 0x002fe200078e020a */
[----:B------:R-:W-:Y:S04]  /*31e0*/  BSSY B1, `(.L_x_92) ;  /* 0x0000006000017945 */ /* 0x000fe80003800000 */
[----:B------:R1:W-:Y:S01]  /*31f0*/  @!P4 STG.E.U8 desc[UR36][R6.64+0x30], R11 ;  /* 0x0000300b0600c986 */ /* 0x0003e2000c101124 */
[----:B------:R-:W-:Y:S05]  /*3200*/  @P3 BRA `(.L_x_93) ;  /* 0x00000000000c3947 */ /* 0x000fea0003800000 */
[----:B------:R-:W1:Y:S02]  /*3210*/  LDG.E.U8 R164, desc[UR36][R8.64+0x31] ;  /* 0x0000312408a47981 */ /* 0x000e64000c1e1100 */
[----:B-1----:R-:W-:-:S05]  /*3220*/  PRMT R11, R164, 0x8880, RZ ;  /* 0x00008880a40b7816 */ /* 0x002fca00000000ff */
[----:B------:R-:W-:-:S07]  /*3230*/  IMAD R10, R11, R152, RZ ;  /* 0x000000980b0a7224 */ /* 0x000fce00078e02ff */
.L_x_93:
[----:B------:R-:W-:Y:S05]  /*3240*/  BSYNC B1 ;  /* 0x0000000000017941 */ /* 0x000fea0003800000 */
.L_x_92:
[----:B------:R-:W-:Y:S01]  /*3250*/  @!P3 IMAD R51, R51, R153, R10 ;  /* 0x000000993333b224 */ /* 0x000fe200078e020a */
[----:B------:R-:W-:Y:S04]  /*3260*/  BSSY B1, `(.L_x_94) ;  /* 0x0000006000017945 */ /* 0x000fe80003800000 */
[----:B------:R0:W-:Y:S01]  /*3270*/  @!P3 STG.E.U8 desc[UR36][R6.64+0x31], R51 ;  /* 0x000031330600b986 */ /* 0x0001e2000c101124 */
[----:B------:R-:W-:Y:S05]  /*3280*/  @P5 BRA `(.L_x_95) ;  /* 0x00000000000c5947 */ /* 0x000fea0003800000 */
[----:B------:R-:W1:Y:S02]  /*3290*/  LDG.E.U8 R164, desc[UR36][R2.64+0x38] ;  /* 0x0000382402a47981 */ /* 0x000e64000c1e1100 */
[----:B-1----:R-:W-:-:S05]  /*32a0*/  PRMT R11, R164, 0x8880, RZ ;  /* 0x00008880a40b7816 */ /* 0x002fca00000000ff */
[----:B------:R-:W-:-:S07]  /*32b0*/  IMAD R10, R11, R152, RZ ;  /* 0x000000980b0a7224 */ /* 0x000fce00078e02ff */
.L_x_95:
[----:B------:R-:W-:Y:S05]  /*32c0*/  BSYNC B1 ;  /* 0x0000000000017941 */ /* 0x000fea0003800000 */
.L_x_94:
[----:B-1----:R-:W-:Y:S01]  /*32d0*/  @!P5 IMAD R11, R52, R153, R10 ;  /* 0x00000099340bd224 */ /* 0x002fe200078e020a */
[----:B------:R-:W-:Y:S04]  /*32e0*/  BSSY B1, `(.L_x_96) ;  /* 0x0000006000017945 */ /* 0x000fe80003800000 */
[----:B------:R1:W-:Y:S01]  /*32f0*/  @!P5 STG.E.U8 desc[UR36][R4.64+0x38], R11 ;  /* 0x0000380b0400d986 */ /* 0x0003e2000c101124 */
[----:B------:R-:W-:Y:S05]  /*3300*/  @P2 BRA `(.L_x_97) ;  /* 0x00000000000c2947 */ /* 0x000fea0003800000 */
[----:B------:R-:W1:Y:S02]  /*3310*/  LDG.E.U8 R164, desc[UR36][R2.64+0x39] ;  /* 0x0000392402a47981 */ /* 0x000e64000c1e1100 */
[----:B-1----:R-:W-:-:S05]  /*3320*/  PRMT R11, R164, 0x8880, RZ ;  /* 0x00008880a40b7816 */ /* 0x002fca00000000ff */
[----:B------:R-:W-:-:S07]  /*3330*/  IMAD R10, R11, R152, RZ ;  /* 0x000000980b0a7224 */ /* 0x000fce00078e02ff */
.L_x_97:
[----:B------:R-:W-:Y:S05]  /*3340*/  BSYNC B1 ;  /* 0x0000000000017941 */ /* 0x000fea0003800000 */
.L_x_96:
        /* <DEDUP_REMOVED lines=11> */
.L_x_99:
[----:B------:R-:W-:Y:S05]  /*3400*/  BSYNC B1 ;  /* 0x0000000000017941 */ /* 0x000fea0003800000 */
.L_x_98:
[----:B-1----:R-:W-:Y:S01]  /*3410*/  @!P4 IMAD R11, R54, R153, R10 ;  /* 0x00000099360bc224 */ /* 0x002fe200078e020a */
[----:B------:R-:W-:Y:S04]  /*3420*/  BSSY B1, `(.L_x_100) ;  /* 0x0000006000017945 */ /* 0x000fe80003800000 */
[----:B------:R1:W-:Y:S01]  /*3430*/  @!P4 STG.E.U8 desc[UR36][R6.64+0x38], R11 ;  /* 0x0000380b0600c986 */ /* 0x0003e2000c101124 */
[----:B------:R-:W-:Y:S05]  /*3440*/  @P3 BRA `(.L_x_101) ;  /* 0x00000000000c3947 */ /* 0x000fea0003800000 */
[----:B------:R-:W1:Y:S02]  /*3450*/  LDG.E.U8 R164, desc[UR36][R8.64+0x39] ;  /* 0x0000392408a47981 */ /* 0x000e64000c1e1100 */
[----:B-1----:R-:W-:-:S05]  /*3460*/  PRMT R11, R164, 0x8880, RZ ;  /* 0x00008880a40b7816 */ /* 0x002fca00000000ff */
[----:B------:R-:W-:-:S07]  /*3470*/  IMAD R10, R11, R152, RZ ;  /* 0x000000980b0a7224 */ /* 0x000fce00078e02ff */
.L_x_101:
[----:B------:R-:W-:Y:S05]  /*3480*/  BSYNC B1 ;  /* 0x0000000000017941 */ /* 0x000fea0003800000 */
.L_x_100:
[----:B------:R-:W-:Y:S01]  /*3490*/  @!P3 IMAD R55, R55, R153, R10 ;  /* 0x000000993737b224 */ /* 0x000fe200078e020a */
[----:B------:R-:W-:Y:S04]  /*34a0*/  BSSY B1, `(.L_x_102) ;  /* 0x0000006000017945 */ /* 0x000fe80003800000 */
[----:B------:R0:W-:Y:S01]  /*34b0*/  @!P3 STG.E.U8 desc[UR36][R6.64+0x39], R55 ;  /* 0x000039370600b986 */ /* 0x0001e2000c101124 */
[----:B------:R-:W-:Y:S05]  /*34c0*/  @P5 BRA `(.L_x_103) ;  /* 0x00000000000c5947 */ /* 0x000fea0003800000 */
[----:B------:R-:W1:Y:S02]  /*34d0*/  LDG.E.U8 R164, desc[UR36][R2.64+0x40] ;  /* 0x0000402402a47981 */ /* 0x000e64000c1e1100 */
[----:B-1----:R-:W-:-:S05]  /*34e0*/  PRMT R11, R164, 0x8880, RZ ;  /* 0x00008880a40b7816 */ /* 0x002fca00000000ff */
[----:B------:R-:W-:-:S07]  /*34f0*/  IMAD R10, R11, R152, RZ ;  /* 0x000000980b0a7224 */ /* 0x000fce00078e02ff */
.L_x_103:
[----:B------:R-:W-:Y:S05]  /*3500*/  BSYNC B1 ;  /* 0x0000000000017941 */ /* 0x000fea0003800000 */
.L_x_102:
[----:B-1----:R-:W-:Y:S01]  /*3510*/  @!P5 IMAD R11, R56, R153, R10 ;  /* 0x00000099380bd224 */ /* 0x002fe200078e020a */
[----:B------:R-:W-:Y:S04]  /*3520*/  BSSY B1, `(.L_x_104) ;  /* 0x0000006000017945 */ /* 0x000fe80003800000 */
[----:B------:R1:W-:Y:S01]  /*3530*/  @!P5 STG.E.U8 desc[UR36][R4.64+0x40], R11 ;  /* 0x0000400b0400d986 */ /* 0x0003e2000c101124 */
[----:B------:R-:W-:Y:S05]  /*3540*/  @P2 BRA `(.L_x_105) ;  /* 0x00000000000c2947 */ /* 0x000fea0003800000 */
[----:B------:R-:W1:Y:S02]  /*3550*/  LDG.E.U8 R164, desc[UR36][R2.64+0x41] ;  /* 0x0000412402a47981 */ /* 0x000e64000c1e1100 */
[----:B-1----:R-:W-:-:S05]  /*3560*/  PRMT R11, R164, 0x8880, RZ ;  /* 0x00008880a40b7816 */ /* 0x002fca00000000ff */
[----:B------:R-:W-:-:S07]  /*3570*/  IMAD R10, R11, R152, RZ ;  /* 0x000000980b0a7224 */ /* 0x000fce00078e02ff */
.L_x_105:
[----:B------:R-:W-:Y:S05]  /*3580*/  BSYNC B1 ;  /* 0x0000000000017941 */ /* 0x000fea0003800000 */
.L_x_104:
        /* <DEDUP_REMOVED lines=11> */
.L_x_107:
[----:B------:R-:W-:Y:S05]  /*3640*/  BSYNC B1 ;  /* 0x0000000000017941 */ /* 0x000fea0003800000 */
.L_x_106:
[----:B-1----:R-:W-:Y:S01]  /*3650*/  @!P4 IMAD R11, R58, R153, R10 ;  /* 0x000000993a0bc224 */ /* 0x002fe200078e020a */
[----:B------:R-:W-:Y:S04]  /*3660*/  BSSY B1, `(.L_x_108) ;  /* 0x0000006000017945 */ /* 0x000fe80003800000 */
[----:B------:R1:W-:Y:S01]  /*3670*/  @!P4 STG.E.U8 desc[UR36][R6.64+0x40], R11 ;  /* 0x0000400b0600c986 */ /* 0x0003e2000c101124 */
[----:B------:R-:W-:Y:S05]  /*3680*/  @P3 BRA `(.L_x_109) ;  /* 0x00000000000c3947 */ /* 0x000fea0003800000 */
[----:B------:R-:W1:Y:S02]  /*3690*/  LDG.E.U8 R164, desc[UR36][R8.64+0x41] ;  /* 0x0000412408a47981 */ /* 0x000e64000c1e1100 */
[----:B-1----:R-:W-:-:S05]  /*36a0*/  PRMT R11, R164, 0x8880, RZ ;  /* 0x00008880a40b7816 */ /* 0x002fca00000000ff */
[----:B------:R-:W-:-:S07]  /*36b0*/  IMAD R10, R11, R152, RZ ;  /* 0x000000980b0a7224 */ /* 0x000fce00078e02ff */
.L_x_109:
[----:B------:R-:W-:Y:S05]  /*36c0*/  BSYNC B1 ;  /* 0x0000000000017941 */ /* 0x000fea0003800000 */
.L_x_108:
[----:B------:R-:W-:Y:S01]  /*36d0*/  @!P3 IMAD R59, R59, R153, R10 ;  /* 0x000000993b3bb224 */ /* 0x000fe200078e020a */
[----:B------:R-:W-:Y:S04]  /*36e0*/  BSSY B1, `(.L_x_110) ;  /* 0x0000006000017945 */ /* 0x000fe80003800000 */
[----:B------:R0:W-:Y:S01]  /*36f0*/  @!P3 STG.E.U8 desc[UR36][R6.64+0x41], R59 ;  /* 0x0000413b0600b986 */ /* 0x0001e2000c101124 */
[----:B------:R-:W-:Y:S05]  /*3700*/  @P5 BRA `(.L_x_111) ;  /* 0x00000000000c5947 */ /* 0x000fea0003800000 */
[----:B------:R-:W1:Y:S02]  /*3710*/  LDG.E.U8 R164, desc[UR36][R2.64+0x48] ;  /* 0x0000482402a47981 */ /* 0x000e64000c1e1100 */
[----:B-1----:R-:W-:-:S05]  /*3720*/  PRMT R11, R164, 0x8880, RZ ;  /* 0x00008880a40b7816 */ /* 0x002fca00000000ff */
[----:B------:R-:W-:-:S07]  /*3730*/  IMAD R10, R11, R152, RZ ;  /* 0x000000980b0a7224 */ /* 0x000fce00078e02ff */
.L_x_111:
[----:B------:R-:W-:Y:S05]  /*3740*/  BSYNC B1 ;  /* 0x0000000000017941 */ /* 0x000fea0003800000 */
.L_x_110:
[----:B-1----:R-:W-:Y:S01]  /*3750*/  @!P5 IMAD R11, R60, R153, R10 ;  /* 0x000000993c0bd224 */ /* 0x002fe200078e020a */
[----:B------:R-:W-:Y:S04]  /*3760*/  BSSY B1, `(.L_x_112) ;  /* 0x0000006000017945 */ /* 0x000fe80003800000 */
[----:B------:R1:W-:Y:S01]  /*3770*/  @!P5 STG.E.U8 desc[UR36][R4.64+0x48], R11 ;  /* 0x0000480b0400d986 */ /* 0x0003e2000c101124 */
[----:B------:R-:W-:Y:S05]  /*3780*/  @P2 BRA `(.L_x_113) ;  /* 0x00000000000c2947 */ /* 0x000fea0003800000 */
[----:B------:R-:W1:Y:S02]  /*3790*/  LDG.E.U8 R164, desc[UR36][R2.64+0x49] ;  /* 0x0000492402a47981 */ /* 0x000e64000c1e1100 */
[----:B-1----:R-:W-:-:S05]  /*37a0*/  PRMT R11, R164, 0x8880, RZ ;  /* 0x00008880a40b7816 */ /* 0x002fca00000000ff */
[----:B------:R-:W-:-:S07]  /*37b0*/  IMAD R10, R11, R152, RZ ;  /* 0x000000980b0a7224 */ /* 0x000fce00078e02ff */
.L_x_113:
[----:B------:R-:W-:Y:S05]  /*37c0*/  BSYNC B1 ;  /* 0x0000000000017941 */ /* 0x000fea0003800000 */
.L_x_112:
        /* <DEDUP_REMOVED lines=11> */
.L_x_115:
[----:B------:R-:W-:Y:S05]  /*3880*/  BSYNC B1 ;  /* 0x0000000000017941 */ /* 0x000fea0003800000 */
.L_x_114:
[----:B-1----:R-:W-:Y:S01]  /*3890*/  @!P4 IMAD R11, R62, R153, R10 ;  /* 0x000000993e0bc224 */ /* 0x002fe200078e020a */
[----:B------:R-:W-:Y:S04]  /*38a0*/  BSSY B1, `(.L_x_116) ;  /* 0x0000006000017945 */ /* 0x000fe80003800000 */
[----:B------:R1:W-:Y:S01]  /*38b0*/  @!P4 STG.E.U8 desc[UR36][R6.64+0x48], R11 ;  /* 0x0000480b0600c986 */ /* 0x0003e2000c101124 */
[----:B------:R-:W-:Y:S05]  /*38c0*/  @P3 BRA `(.L_x_117) ;  /* 0x00000000000c3947 */ /* 0x000fea0003800000 */
[----:B------:R-:W1:Y:S02]  /*38d0*/  LDG.E.U8 R164, desc[UR36][R8.64+0x49] ;  /* 0x0000492408a47981 */ /* 0x000e64000c1e1100 */
[----:B-1----:R-:W-:-:S05]  /*38e0*/  PRMT R11, R164, 0x8880, RZ ;  /* 0x00008880a40b7816 */ /* 0x002fca00000000ff */
[----:B------:R-:W-:-:S07]  /*38f0*/  IMAD R10, R11, R152, RZ ;  /* 0x000000980b0a7224 */ /* 0x000fce00078e02ff */
.L_x_117:
[----:B------:R-:W-:Y:S05]  /*3900*/  BSYNC B1 ;  /* 0x0000000000017941 */ /* 0x000fea0003800000 */
.L_x_116:
[----:B------:R-:W-:Y:S01]  /*3910*/  @!P3 IMAD R63, R63, R153, R10 ;  /* 0x000000993f3fb224 */ /* 0x000fe200078e020a */
[----:B------:R-:W-:Y:S04]  /*3920*/  BSSY B1, `(.L_x_118) ;  /* 0x0000006000017945 */ /* 0x000fe80003800000 */
[----:B------:R0:W-:Y:S01]  /*3930*/  @!P3 STG.E.U8 desc[UR36][R6.64+0x49], R63 ;  /* 0x0000493f0600b986 */ /* 0x0001e2000c101124 */
[----:B------:R-:W-:Y:S05]  /*3940*/  @P5 BRA `(.L_x_119) ;  /* 0x00000000000c5947 */ /* 0x000fea0003800000 */
[----:B------:R-:W1:Y:S02]  /*3950*/  LDG.E.U8 R164, desc[UR36][R2.64+0x50] ;  /* 0x0000502402a47981 */ /* 0x000e64000c1e1100 */
[----:B-1----:R-:W-:-:S05]  /*3960*/  PRMT R11, R164, 0x8880, RZ ;  /* 0x00008880a40b7816 */ /* 0x002fca00000000ff */
[----:B------:R-:W-:-:S07]  /*3970*/  IMAD R10, R11, R152, RZ ;  /* 0x000000980b0a7224 */ /* 0x000fce00078e02ff */
.L_x_119:
[----:B------:R-:W-:Y:S05]  /*3980*/  BSYNC B1 ;  /* 0x0000000000017941 */ /* 0x000fea0003800000 */
.L_x_118:
[----:B-1----:R-:W-:Y:S01]  /*3990*/  @!P5 IMAD R11, R64, R153, R10 ;  /* 0x00000099400bd224 */ /* 0x002fe200078e020a */
[----:B------:R-:W-:Y:S04]  /*39a0*/  BSSY B1, `(.L_x_120) ;  /* 0x0000006000017945 */ /* 0x000fe80003800000 */
[----:B------:R1:W-:Y:S01]  /*39b0*/  @!P5 STG.E.U8 desc[UR36][R4.64+0x50], R11 ;  /* 0x0000500b0400d986 */ /* 0x0003e2000c101124 */
[----:B------:R-:W-:Y:S05]  /*39c0*/  @P2 BRA `(.L_x_121) ;  /* 0x00000000000c2947 */ /* 0x000fea0003800000 */
[----:B------:R-:W1:Y:S02]  /*39d0*/  LDG.E.U8 R164, desc[UR36][R2.64+0x51] ;  /* 0x0000512402a47981 */ /* 0x000e64000c1e1100 */
[----:B-1----:R-:W-:-:S05]  /*39e0*/  PRMT R11, R164, 0x8880, RZ ;  /* 0x00008880a40b7816 */ /* 0x002fca00000000ff */
[----:B------:R-:W-:-:S07]  /*39f0*/  IMAD R10, R11, R152, RZ ;  /* 0x000000980b0a7224 */ /* 0x000fce00078e02ff */
.L_x_121:
[----:B------:R-:W-:Y:S05]  /*3a00*/  BSYNC B1 ;  /* 0x0000000000017941 */ /* 0x000fea0003800000 */
.L_x_120:
        /* <DEDUP_REMOVED lines=11> */
.L_x_123:
[----:B------:R-:W-:Y:S05]  /*3ac0*/  BSYNC B1 ;  /* 0x0000000000017941 */ /* 0x000fea0003800000 */
.L_x_122:
[----:B-1----:R-:W-:Y:S01]  /*3ad0*/  @!P4 IMAD R11, R66, R153, R10 ;  /* 0x00000099420bc224 */ /* 0x002fe200078e020a */
[----:B------:R-:W-:Y:S04]  /*3ae0*/  BSSY B1, `(.L_x_124) ;  /* 0x0000006000017945 */ /* 0x000fe80003800000 */
[----:B------:R1:W-:Y:S01]  /*3af0*/  @!P4 STG.E.U8 desc[UR36][R6.64+0x50], R11 ;  /* 0x0000500b0600c986 */ /* 0x0003e2000c101124 */
[----:B------:R-:W-:Y:S05]  /*3b00*/  @P3 BRA `(.L_x_125) ;  /* 0x00000000000c3947 */ /* 0x000fea0003800000 */
[----:B------:R-:W1:Y:S02]  /*3b10*/  LDG.E.U8 R164, desc[UR36][R8.64+0x51] ;  /* 0x0000512408a47981 */ /* 0x000e64000c1e1100 */
[----:B-1----:R-:W-:-:S05]  /*3b20*/  PRMT R11, R164, 0x8880, RZ ;  /* 0x00008880a40b7816 */ /* 0x002fca00000000ff */
[----:B------:R-:W-:-:S07]  /*3b30*/  IMAD R10, R11, R152, RZ ;  /* 0x000000980b0a7224 */ /* 0x000fce00078e02ff */
.L_x_125:
[----:B------:R-:W-:Y:S05]  /*3b40*/  BSYNC B1 ;  /* 0x0000000000017941 */ /* 0x000fea0003800000 */
.L_x_124:
[----:B------:R-:W-:Y:S01]  /*3b50*/  @!P3 IMAD R67, R67, R153, R10 ;  /* 0x000000994343b224 */ /* 0x000fe200078e020a */
[----:B------:R-:W-:Y:S04]  /*3b60*/  BSSY B1, `(.L_x_126) ;  /* 0x0000006000017945 */ /* 0x000fe80003800000 */
[----:B------:R0:W-:Y:S01]  /*3b70*/  @!P3 STG.E.U8 desc[UR36][R6.64+0x51], R67 ;  /* 0x000051430600b986 */ /* 0x0001e2000c101124 */
[----:B------:R-:W-:Y:S05]  /*3b80*/  @P5 BRA `(.L_x_127) ;  /* 0x00000000000c5947 */ /* 0x000fea0003800000 */
[----:B------:R-:W1:Y:S02]  /*3b90*/  LDG.E.U8 R164, desc[UR36][R2.64+0x58] ;  /* 0x0000582402a47981 */ /* 0x000e64000c1e1100 */
[----:B-1----:R-:W-:-:S05]  /*3ba0*/  PRMT R11, R164, 0x8880, RZ ;  /* 0x00008880a40b7816 */ /* 0x002fca00000000ff */
[----:B------:R-:W-:-:S07]  /*3bb0*/  IMAD R10, R11, R152, RZ ;  /* 0x000000980b0a7224 */ /* 0x000fce00078e02ff */
.L_x_127:
[----:B------:R-:W-:Y:S05]  /*3bc0*/  BSYNC B1 ;  /* 0x0000000000017941 */ /* 0x000fea0003800000 */
.L_x_126:
[----:B-1----:R-:W-:Y:S01]  /*3bd0*/  @!P5 IMAD R11, R68, R153, R10 ;  /* 0x00000099440bd224 */ /* 0x002fe200078e020a */
[----:B------:R-:W-:Y:S04]  /*3be0*/  BSSY B1, `(.L_x_128) ;  /* 0x0000006000017945 */ /* 0x000fe80003800000 */
[----:B------:R1:W-:Y:S01]  /*3bf0*/  @!P5 STG.E.U8 desc[UR36][R4.64+0x58], R11 ;  /* 0x0000580b0400d986 */ /* 0x0003e2000c101124 */
[----:B------:R-:W-:Y:S05]  /*3c00*/  @P2 BRA `(.L_x_129) ;  /* 0x00000000000c2947 */ /* 0x000fea0003800000 */
[----:B------:R-:W1:Y:S02]  /*3c10*/  LDG.E.U8 R164, desc[UR36][R2.64+0x59] ;  /* 0x0000592402a47981 */ /* 0x000e64000c1e1100 */
[----:B-1----:R-:W-:-:S05]  /*3c20*/  PRMT R11, R164, 0x8880, RZ ;  /* 0x00008880a40b7816 */ /* 0x002fca00000000ff */
[----:B------:R-:W-:-:S07]  /*3c30*/  IMAD R10, R11, R152, RZ ;  /* 0x000000980b0a7224 */ /* 0x000fce00078e02ff */
.L_x_129:
[----:B------:R-:W-:Y:S05]  /*3c40*/  BSYNC B1 ;  /* 0x0000000000017941 */ /* 0x000fea0003800000 */
.L_x_128:
        /* <DEDUP_REMOVED lines=11> */
.L_x_131:
[----:B------:R-:W-:Y:S05]  /*3d00*/  BSYNC B1 ;  /* 0x0000000000017941 */ /* 0x000fea0003800000 */
.L_x_130:
[----:B-1----:R-:W-:Y:S01]  /*3d10*/  @!P4 IMAD R11, R70, R153, R10 ;  /* 0x00000099460bc224 */ /* 0x002fe200078e020a */
[----:B------:R-:W-:Y:S04]  /*3d20*/  BSSY B1, `(.L_x_132) ;  /* 0x0000006000017945 */ /* 0x000fe80003800000 */
[----:B------:R1:W-:Y:S01]  /*3d30*/  @!P4 STG.E.U8 desc[UR36][R6.64+0x58], R11 ;  /* 0x0000580b0600c986 */ /* 0x0003e2000c101124 */
[----:B------:R-:W-:Y:S05]  /*3d40*/  @P3 BRA `(.L_x_133) ;  /* 0x00000000000c3947 */ /* 0x000fea0003800000 */
[----:B------:R-:W1:Y:S02]  /*3d50*/  LDG.E.U8 R164, desc[UR36][R8.64+0x59] ;  /* 0x0000592408a47981 */ /* 0x000e64000c1e1100 */
[----:B-1----:R-:W-:-:S05]  /*3d60*/  PRMT R11, R164, 0x8880, RZ ;  /* 0x00008880a40b7816 */ /* 0x002fca00000000ff */
[----:B------:R-:W-:-:S07]  /*3d70*/  IMAD R10, R11, R152, RZ ;  /* 0x000000980b0a7224 */ /* 0x000fce00078e02ff */
.L_x_133:
[----:B------:R-:W-:Y:S05]  /*3d80*/  BSYNC B1 ;  /* 0x0000000000017941 */ /* 0x000fea0003800000 */
.L_x_132:
[----:B------:R-:W-:Y:S01]  /*3d90*/  @!P3 IMAD R71, R71, R153, R10 ;  /* 0x000000994747b224 */ /* 0x000fe200078e020a */
[----:B------:R-:W-:Y:S04]  /*3da0*/  BSSY B1, `(.L_x_134) ;  /* 0x0000006000017945 */ /* 0x000fe80003800000 */
[----:B------:R0:W-:Y:S01]  /*3db0*/  @!P3 STG.E.U8 desc[UR36][R6.64+0x59], R71 ;  /* 0x000059470600b986 */ /* 0x0001e2000c101124 */
[----:B------:R-:W-:Y:S05]  /*3dc0*/  @P5 BRA `(.L_x_135) ;  /* 0x00000000000c5947 */ /* 0x000fea0003800000 */
[----:B------:R-:W1:Y:S02]  /*3dd0*/  LDG.E.U8 R164, desc[UR36][R2.64+0x60] ;  /* 0x0000602402a47981 */ /* 0x000e64000c1e1100 */
[----:B-1----:R-:W-:-:S05]  /*3de0*/  PRMT R11, R164, 0x8880, RZ ;  /* 0x00008880a40b7816 */ /* 0x002fca00000000ff */
[----:B------:R-:W-:-:S07]  /*3df0*/  IMAD R10, R11, R152, RZ ;  /* 0x000000980b0a7224 */ /* 0x000fce00078e02ff */
.L_x_135:
[----:B------:R-:W-:Y:S05]  /*3e00*/  BSYNC B1 ;  /* 0x0000000000017941 */ /* 0x000fea0003800000 */
.L_x_134:
[----:B-1----:R-:W-:Y:S01]  /*3e10*/  @!P5 IMAD R11, R72, R153, R10 ;  /* 0x00000099480bd224 */ /* 0x002fe200078e020a */
[----:B------:R-:W-:Y:S04]  /*3e20*/  BSSY B1, `(.L_x_136) ;  /* 0x0000006000017945 */ /* 0x000fe80003800000 */
[----:B------:R1:W-:Y:S01]  /*3e30*/  @!P5 STG.E.U8 desc[UR36][R4.64+0x60], R11 ;  /* 0x0000600b0400d986 */ /* 0x0003e2000c101124 */
[----:B------:R-:W-:Y:S05]  /*3e40*/  @P2 BRA `(.L_x_137) ;  /* 0x00000000000c2947 */ /* 0x000fea0003800000 */
[----:B------:R-:W1:Y:S02]  /*3e50*/  LDG.E.U8 R164, desc[UR36][R2.64+0x61] ;  /* 0x0000612402a47981 */ /* 0x000e64000c1e1100 */
[----:B-1----:R-:W-:-:S05]  /*3e60*/  PRMT R11, R164, 0x8880, RZ ;  /* 0x00008880a40b7816 */ /* 0x002fca00000000ff */
[----:B------:R-:W-:-:S07]  /*3e70*/  IMAD R10, R11, R152, RZ ;  /* 0x000000980b0a7224 */ /* 0x000fce00078e02ff */
.L_x_137:
[----:B------:R-:W-:Y:S05]  /*3e80*/  BSYNC B1 ;  /* 0x0000000000017941 */ /* 0x000fea0003800000 */
.L_x_136:
        /* <DEDUP_REMOVED lines=11> */
.L_x_139:
[----:B------:R-:W-:Y:S05]  /*3f40*/  BSYNC B1 ;  /* 0x0000000000017941 */ /* 0x000fea0003800000 */
.L_x_138:
[----:B-1----:R-:W-:Y:S01]  /*3f50*/  @!P4 IMAD R11, R74, R153, R10 ;  /* 0x000000994a0bc224 */ /* 0x002fe200078e020a */
[----:B------:R-:W-:Y:S04]  /*3f60*/  BSSY B1, `(.L_x_140) ;  /* 0x0000006000017945 */ /* 0x000fe80003800000 */
[----:B------:R1:W-:Y:S01]  /*3f70*/  @!P4 STG.E.U8 desc[UR36][R6.64+0x60], R11 ;  /* 0x0000600b0600c986 */ /* 0x0003e2000c101124 */
[----:B------:R-:W-:Y:S05]  /*3f80*/  @P3 BRA `(.L_x_141) ;  /* 0x00000000000c3947 */ /* 0x000fea0003800000 */
[----:B------:R-:W1:Y:S02]  /*3f90*/  LDG.E.U8 R164, desc[UR36][R8.64+0x61] ;  /* 0x0000612408a47981 */ /* 0x000e64000c1e1100 */
[----:B-1----:R-:W-:-:S05]  /*3fa0*/  PRMT R11, R164, 0x8880, RZ ;  /* 0x00008880a40b7816 */ /* 0x002fca00000000ff */
[----:B------:R-:W-:-:S07]  /*3fb0*/  IMAD R10, R11, R152, RZ ;  /* 0x000000980b0a7224 */ /* 0x000fce00078e02ff */
.L_x_141:
[----:B------:R-:W-:Y:S05]  /*3fc0*/  BSYNC B1 ;  /* 0x0000000000017941 */ /* 0x000fea0003800000 */
.L_x_140:
[----:B------:R-:W-:Y:S01]  /*3fd0*/  @!P3 IMAD R75, R75, R153, R10 ;  /* 0x000000994b4bb224 */ /* 0x000fe200078e020a */
[----:B------:R-:W-:Y:S04]  /*3fe0*/  BSSY B1, `(.L_x_142) ;  /* 0x0000006000017945 */ /* 0x000fe80003800000 */
[----:B------:R0:W-:Y:S01]  /*3ff0*/  @!P3 STG.E.U8 desc[UR36][R6.64+0x61], R75 ;  /* 0x0000614b0600b986 */ /* 0x0001e2000c101124 */
[----:B------:R-:W-:Y:S05]  /*4000*/  @P5 BRA `(.L_x_143) ;  /* 0x00000000000c5947 */ /* 0x000fea0003800000 */
[----:B------:R-:W1:Y:S02]  /*4010*/  LDG.E.U8 R164, desc[UR36][R2.64+0x68] ;  /* 0x0000682402a47981 */ /* 0x000e64000c1e1100 */
[----:B-1----:R-:W-:-:S05]  /*4020*/  PRMT R11, R164, 0x8880, RZ ;  /* 0x00008880a40b7816 */ /* 0x002fca00000000ff */
[----:B------:R-:W-:-:S07]  /*4030*/  IMAD R10, R11, R152, RZ ;  /* 0x000000980b0a7224 */ /* 0x000fce00078e02ff */
.L_x_143:
[----:B------:R-:W-:Y:S05]  /*4040*/  BSYNC B1 ;  /* 0x0000000000017941 */ /* 0x000fea0003800000 */
.L_x_142:
[----:B-1----:R-:W-:Y:S01]  /*4050*/  @!P5 IMAD R11, R76, R153, R10 ;  /* 0x000000994c0bd224 */ /* 0x002fe200078e020a */
[----:B------:R-:W-:Y:S04]  /*4060*/  BSSY B1, `(.L_x_144) ;  /* 0x0000006000017945 */ /* 0x000fe80003800000 */
[----:B------:R1:W-:Y:S01]  /*4070*/  @!P5 STG.E.U8 desc[UR36][R4.64+0x68], R11 ;  /* 0x0000680b0400d986 */ /* 0x0003e2000c101124 */
[----:B------:R-:W-:Y:S05]  /*4080*/  @P2 BRA `(.L_x_145) ;  /* 0x00000000000c2947 */ /* 0x000fea0003800000 */
[----:B------:R-:W1:Y:S02]  /*4090*/  LDG.E.U8 R164, desc[UR36][R2.64+0x69] ;  /* 0x0000692402a47981 */ /* 0x000e64000c1e1100 */
[----:B-1----:R-:W-:-:S05]  /*40a0*/  PRMT R11, R164, 0x8880, RZ ;  /* 0x00008880a40b7816 */ /* 0x002fca00000000ff */
[----:B------:R-:W-:-:S07]  /*40b0*/  IMAD R10, R11, R152, RZ ;  /* 0x000000980b0a7224 */ /* 0x000fce00078e02ff */
.L_x_145:
[----:B------:R-:W-:Y:S05]  /*40c0*/  BSYNC B1 ;  /* 0x0000000000017941 */ /* 0x000fea0003800000 */
.L_x_144:
        /* <DEDUP_REMOVED lines=11> */
.L_x_147:
[----:B------:R-:W-:Y:S05]  /*4180*/  BSYNC B1 ;  /* 0x0000000000017941 */ /* 0x000fea0003800000 */
.L_x_146:
[----:B-1----:R-:W-:Y:S01]  /*4190*/  @!P4 IMAD R11, R78, R153, R10 ;  /* 0x000000994e0bc224 */ /* 0x002fe200078e020a */
[----:B------:R-:W-:Y:S04]  /*41a0*/  BSSY B1, `(.L_x_148) ;  /* 0x0000006000017945 */ /* 0x000fe80003800000 */
[----:B------:R1:W-:Y:S01]  /*41b0*/  @!P4 STG.E.U8 desc[UR36][R6.64+0x68], R11 ;  /* 0x0000680b0600c986 */ /* 0x0003e2000c101124 */
[----:B------:R-:W-:Y:S05]  /*41c0*/  @P3 BRA `(.L_x_149) ;  /* 0x00000000000c3947 */ /* 0x000fea0003800000 */
[----:B------:R-:W1:Y:S02]  /*41d0*/  LDG.E.U8 R164, desc[UR36][R8.64+0x69] ;  /* 0x0000692408a47981 */ /* 0x000e64000c1e1100 */
[----:B-1----:R-:W-:-:S05]  /*41e0*/  PRMT R11, R164, 0x8880, RZ ;  /* 0x00008880a40b7816 */ /* 0x002fca00000000ff */
[----:B------:R-:W-:-:S07]  /*41f0*/  IMAD R10, R11, R152, RZ ;  /* 0x000000980b0a7224 */ /* 0x000fce00078e02ff */
.L_x_149:
[----:B------:R-:W-:Y:S05]  /*4200*/  BSYNC B1 ;  /* 0x0000000000017941 */ /* 0x000fea0003800000 */
.L_x_148:
[----:B------:R-:W-:Y:S01]  /*4210*/  @!P3 IMAD R79, R79, R153, R10 ;  /* 0x000000994f4fb224 */ /* 0x000fe200078e020a */
[----:B------:R-:W-:Y:S04]  /*4220*/  BSSY B1, `(.L_x_150) ;  /* 0x0000006000017945 */ /* 0x000fe80003800000 */
[----:B------:R0:W-:Y:S01]  /*4230*/  @!P3 STG.E.U8 desc[UR36][R6.64+0x69], R79 ;  /* 0x0000694f0600b986 */ /* 0x0001e2000c101124 */
[----:B------:R-:W-:Y:S05]  /*4240*/  @P5 BRA `(.L_x_151) ;  /* 0x00000000000c5947 */ /* 0x000fea0003800000 */
[----:B------:R-:W1:Y:S02]  /*4250*/  LDG.E.U8 R164, desc[UR36][R2.64+0x70] ;  /* 0x0000702402a47981 */ /* 0x000e64000c1e1100 */
[----:B-1----:R-:W-:-:S05]  /*4260*/  PRMT R11, R164, 0x8880, RZ ;  /* 0x00008880a40b7816 */ /* 0x002fca00000000ff */
[----:B------:R-:W-:-:S07]  /*4270*/  IMAD R10, R11, R152, RZ ;  /* 0x000000980b0a7224 */ /* 0x000fce00078e02ff */
.L_x_151:
[----:B------:R-:W-:Y:S05]  /*4280*/  BSYNC B1 ;  /* 0x0000000000017941 */ /* 0x000fea0003800000 */
.L_x_150:
[----:B-1----:R-:W-:Y:S01]  /*4290*/  @!P5 IMAD R11, R80, R153, R10 ;  /* 0x00000099500bd224 */ /* 0x002fe200078e020a */
[----:B------:R-:W-:Y:S04]  /*42a0*/  BSSY B1, `(.L_x_152) ;  /* 0x0000006000017945 */ /* 0x000fe80003800000 */
[----:B------:R1:W-:Y:S01]  /*42b0*/  @!P5 STG.E.U8 desc[UR36][R4.64+0x70], R11 ;  /* 0x0000700b0400d986 */ /* 0x0003e2000c101124 */
[----:B------:R-:W-:Y:S05]  /*42c0*/  @P2 BRA `(.L_x_153) ;  /* 0x00000000000c2947 */ /* 0x000fea0003800000 */
[----:B------:R-:W1:Y:S02]  /*42d0*/  LDG.E.U8 R164, desc[UR36][R2.64+0x71] ;  /* 0x0000712402a47981 */ /* 0x000e64000c1e1100 */
[----:B-1----:R-:W-:-:S05]  /*42e0*/  PRMT R11, R164, 0x8880, RZ ;  /* 0x00008880a40b7816 */ /* 0x002fca00000000ff */
[----:B------:R-:W-:-:S07]  /*42f0*/  IMAD R10, R11, R152, RZ ;  /* 0x000000980b0a7224 */ /* 0x000fce00078e02ff */
.L_x_153:
[----:B------:R-:W-:Y:S05]  /*4300*/  BSYNC B1 ;  /* 0x0000000000017941 */ /* 0x000fea0003800000 */
.L_x_152:
        /* <DEDUP_REMOVED lines=11> */
.L_x_155:
[----:B------:R-:W-:Y:S05]  /*43c0*/  BSYNC B1 ;  /* 0x0000000000017941 */ /* 0x000fea0003800000 */
.L_x_154:
[----:B-1----:R-:W-:Y:S01]  /*43d0*/  @!P4 IMAD R11, R82, R153, R10 ;  /* 0x00000099520bc224 */ /* 0x002fe200078e020a */
[----:B------:R-:W-:Y:S04]  /*43e0*/  BSSY B1, `(.L_x_156) ;  /* 0x0000006000017945 */ /* 0x000fe80003800000 */
[----:B------:R1:W-:Y:S01]  /*43f0*/  @!P4 STG.E.U8 desc[UR36][R6.64+0x70], R11 ;  /* 0x0000700b0600c986 */ /* 0x0003e2000c101124 */
[----:B------:R-:W-:Y:S05]  /*4400*/  @P3 BRA `(.L_x_157) ;  /* 0x00000000000c3947 */ /* 0x000fea0003800000 */
[----:B------:R-:W1:Y:S02]  /*4410*/  LDG.E.U8 R164, desc[UR36][R8.64+0x71] ;  /* 0x0000712408a47981 */ /* 0x000e64000c1e1100 */
[----:B-1----:R-:W-:-:S05]  /*4420*/  PRMT R11, R164, 0x8880, RZ ;  /* 0x00008880a40b7816 */ /* 0x002fca00000000ff */
[----:B------:R-:W-:-:S07]  /*4430*/  IMAD R10, R11, R152, RZ ;  /* 0x000000980b0a7224 */ /* 0x000fce00078e02ff */
.L_x_157:
[----:B------:R-:W-:Y:S05]  /*4440*/  BSYNC B1 ;  /* 0x0000000000017941 */ /* 0x000fea0003800000 */
.L_x_156:
[----:B------:R-:W-:Y:S01]  /*4450*/  @!P3 IMAD R83, R83, R153, R10 ;  /* 0x000000995353b224 */ /* 0x000fe200078e020a */
[----:B------:R-:W-:Y:S04]  /*4460*/  BSSY B1, `(.L_x_158) ;  /* 0x0000006000017945 */ /* 0x000fe80003800000 */
[----:B------:R0:W-:Y:S01]  /*4470*/  @!P3 STG.E.U8 desc[UR36][R6.64+0x71], R83 ;  /* 0x000071530600b986 */ /* 0x0001e2000c101124 */
[----:B------:R-:W-:Y:S05]  /*4480*/  @P5 BRA `(.L_x_159) ;  /* 0x00000000000c5947 */ /* 0x000fea0003800000 */
[----:B------:R-:W1:Y:S02]  /*4490*/  LDG.E.U8 R164, desc[UR36][R2.64+0x78] ;  /* 0x0000782402a47981 */ /* 0x000e64000c1e1100 */
[----:B-1----:R-:W-:-:S05]  /*44a0*/  PRMT R11, R164, 0x8880, RZ ;  /* 0x00008880a40b7816 */ /* 0x002fca00000000ff */
[----:B------:R-:W-:-:S07]  /*44b0*/  IMAD R10, R11, R152, RZ ;  /* 0x000000980b0a7224 */ /* 0x000fce00078e02ff */
.L_x_159:
[----:B------:R-:W-:Y:S05]  /*44c0*/  BSYNC B1 ;  /* 0x0000000000017941 */ /* 0x000fea0003800000 */
.L_x_158:
[----:B-1----:R-:W-:Y:S01]  /*44d0*/  @!P5 IMAD R11, R84, R153, R10 ;  /* 0x00000099540bd224 */ /* 0x002fe200078e020a */
[----:B------:R-:W-:Y:S04]  /*44e0*/  BSSY B1, `(.L_x_160) ;  /* 0x0000006000017945 */ /* 0x000fe80003800000 */
[----:B------:R1:W-:Y:S01]  /*44f0*/  @!P5 STG.E.U8 desc[UR36][R4.64+0x78], R11 ;  /* 0x0000780b0400d986 */ /* 0x0003e2000c101124 */
[----:B------:R-:W-:Y:S05]  /*4500*/  @P2 BRA `(.L_x_161) ;  /* 0x00000000000c2947 */ /* 0x000fea0003800000 */
[----:B------:R-:W1:Y:S02]  /*4510*/  LDG.E.U8 R164, desc[UR36][R2.64+0x79] ;  /* 0x0000792402a47981 */ /* 0x000e64000c1e1100 */
[----:B-1----:R-:W-:-:S05]  /*4520*/  PRMT R11, R164, 0x8880, RZ ;  /* 0x00008880a40b7816 */ /* 0x002fca00000000ff */
[----:B------:R-:W-:-:S07]  /*4530*/  IMAD R10, R11, R152, RZ ;  /* 0x000000980b0a7224 */ /* 0x000fce00078e02ff */
.L_x_161:
[----:B------:R-:W-:Y:S05]  /*4540*/  BSYNC B1 ;  /* 0x0000000000017941 */ /* 0x000fea0003800000 */
.L_x_160:
        /* <DEDUP_REMOVED lines=11> */
.L_x_163:
[----:B------:R-:W-:Y:S05]  /*4600*/  BSYNC B1 ;  /* 0x0000000000017941 */ /* 0x000fea0003800000 */
.L_x_162:
[----:B-1----:R-:W-:Y:S01]  /*4610*/  @!P4 IMAD R11, R86, R153, R10 ;  /* 0x00000099560bc224 */ /* 0x002fe200078e020a */
[----:B------:R-:W-:Y:S04]  /*4620*/  BSSY B1, `(.L_x_164) ;  /* 0x0000006000017945 */ /* 0x000fe80003800000 */
[----:B------:R1:W-:Y:S01]  /*4630*/  @!P4 STG.E.U8 desc[UR36][R6.64+0x78], R11 ;  /* 0x0000780b0600c986 */ /* 0x0003e2000c101124 */
[----:B------:R-:W-:Y:S05]  /*4640*/  @P3 BRA `(.L_x_165) ;  /* 0x00000000000c3947 */ /* 0x000fea0003800000 */
[----:B------:R-:W1:Y:S02]  /*4650*/  LDG.E.U8 R164, desc[UR36][R8.64+0x79] ;  /* 0x0000792408a47981 */ /* 0x000e64000c1e1100 */
[----:B-1----:R-:W-:-:S05]  /*4660*/  PRMT R11, R164, 0x8880, RZ ;  /* 0x00008880a40b7816 */ /* 0x002fca00000000ff */
[----:B------:R-:W-:-:S07]  /*4670*/  IMAD R10, R11, R152, RZ ;  /* 0x000000980b0a7224 */ /* 0x000fce00078e02ff */
.L_x_165:
[----:B------:R-:W-:Y:S05]  /*4680*/  BSYNC B1 ;  /* 0x0000000000017941 */ /* 0x000fea0003800000 */
.L_x_164:
[----:B------:R-:W-:Y:S01]  /*4690*/  @!P3 IMAD R87, R87, R153, R10 ;  /* 0x000000995757b224 */ /* 0x000fe200078e020a */
[----:B------:R-:W-:Y:S04]  /*46a0*/  BSSY B1, `(.L_x_166) ;  /* 0x0000006000017945 */ /* 0x000fe80003800000 */
[----:B------:R0:W-:Y:S01]  /*46b0*/  @!P3 STG.E.U8 desc[UR36][R6.64+0x79], R87 ;  /* 0x000079570600b986 */ /* 0x0001e2000c101124 */
[----:B------:R-:W-:Y:S05]  /*46c0*/  @P5 BRA `(.L_x_167) ;  /* 0x00000000000c5947 */ /* 0x000fea0003800000 */
[----:B------:R-:W1:Y:S02]  /*46d0*/  LDG.E.U8 R164, desc[UR36][R2.64+0x80] ;  /* 0x0000802402a47981 */ /* 0x000e64000c1e1100 */
[----:B-1----:R-:W-:-:S05]  /*46e0*/  PRMT R11, R164, 0x8880, RZ ;  /* 0x00008880a40b7816 */ /* 0x002fca00000000ff */
[----:B------:R-:W-:-:S07]  /*46f0*/  IMAD R10, R11, R152, RZ ;  /* 0x000000980b0a7224 */ /* 0x000fce00078e02ff */
.L_x_167:
[----:B------:R-:W-:Y:S05]  /*4700*/  BSYNC B1 ;  /* 0x0000000000017941 */ /* 0x000fea0003800000 */
.L_x_166:
[----:B-1----:R-:W-:Y:S01]  /*4710*/  @!P5 IMAD R11, R88, R153, R10 ;  /* 0x00000099580bd224 */ /* 0x002fe200078e020a */
[----:B------:R-:W-:Y:S04]  /*4720*/  BSSY B1, `(.L_x_168) ;  /* 0x0000006000017945 */ /* 0x000fe80003800000 */
[----:B------:R1:W-:Y:S01]  /*4730*/  @!P5 STG.E.U8 desc[UR36][R4.64+0x80], R11 ;  /* 0x0000800b0400d986 */ /* 0x0003e2000c101124 */
[----:B------:R-:W-:Y:S05]  /*4740*/  @P2 BRA `(.L_x_169) ;  /* 0x00000000000c2947 */ /* 0x000fea0003800000 */
[----:B------:R-:W1:Y:S02]  /*4750*/  LDG.E.U8 R164, desc[UR36][R2.64+0x81] ;  /* 0x0000812402a47981 */ /* 0x000e64000c1e1100 */
[----:B-1----:R-:W-:-:S05]  /*4760*/  PRMT R11, R164, 0x8880, RZ ;  /* 0x00008880a40b7816 */ /* 0x002fca00000000ff */
[----:B------:R-:W-:-:S07]  /*4770*/  IMAD R10, R11, R152, RZ ;  /* 0x000000980b0a7224 */ /* 0x000fce00078e02ff */
.L_x_169:
[----:B------:R-:W-:Y:S05]  /*4780*/  BSYNC B1 ;  /* 0x0000000000017941 */ /* 0x000fea0003800000 */
.L_x_168:
        /* <DEDUP_REMOVED lines=11> */
.L_x_171:
[----:B------:R-:W-:Y:S05]  /*4840*/  BSYNC B1 ;  /* 0x0000000000017941 */ /* 0x000fea0003800000 */
.L_x_170:
[----:B-1----:R-:W-:Y:S01]  /*4850*/  @!P4 IMAD R11, R90, R153, R10 ;  /* 0x000000995a0bc224 */ /* 0x002fe200078e020a */
[----:B------:R-:W-:Y:S04]  /*4860*/  BSSY B1, `(.L_x_172) ;  /* 0x0000006000017945 */ /* 0x000fe80003800000 */
[----:B------:R1:W-:Y:S01]  /*4870*/  @!P4 STG.E.U8 desc[UR36][R6.64+0x80], R11 ;  /* 0x0000800b0600c986 */ /* 0x0003e2000c101124 */
[----:B------:R-:W-:Y:S05]  /*4880*/  @P3 BRA `(.L_x_173) ;  /* 0x00000000000c3947 */ /* 0x000fea0003800000 */
[----:B------:R-:W1:Y:S02]  /*4890*/  LDG.E.U8 R164, desc[UR36][R8.64+0x81] ;  /* 0x0000812408a47981 */ /* 0x000e64000c1e1100 */
[----:B-1----:R-:W-:-:S05]  /*48a0*/  PRMT R11, R164, 0x8880, RZ ;  /* 0x00008880a40b7816 */ /* 0x002fca00000000ff */
[----:B------:R-:W-:-:S07]  /*48b0*/  IMAD R10, R11, R152, RZ ;  /* 0x000000980b0a7224 */ /* 0x000fce00078e02ff */
.L_x_173:
[----:B------:R-:W-:Y:S05]  /*48c0*/  BSYNC B1 ;  /* 0x0000000000017941 */ /* 0x000fea0003800000 */
.L_x_172:
[----:B------:R-:W-:Y:S01]  /*48d0*/  @!P3 IMAD R91, R91, R153, R10 ;  /* 0x000000995b5bb224 */ /* 0x000fe200078e020a */
[----:B------:R-:W-:Y:S04]  /*48e0*/  BSSY B1, `(.L_x_174) ;  /* 0x0000006000017945 */ /* 0x000fe80003800000 */
[----:B------:R0:W-:Y:S01]  /*48f0*/  @!P3 STG.E.U8 desc[UR36][R6.64+0x81], R91 ;  /* 0x0000815b0600b986 */ /* 0x0001e2000c101124 */
[----:B------:R-:W-:Y:S05]  /*4900*/  @P5 BRA `(.L_x_175) ;  /* 0x00000000000c5947 */ /* 0x000fea0003800000 */
[----:B------:R-:W1:Y:S02]  /*4910*/  LDG.E.U8 R164, desc[UR36][R2.64+0x88] ;  /* 0x0000882402a47981 */ /* 0x000e64000c1e1100 */
[----:B-1----:R-:W-:-:S05]  /*4920*/  PRMT R11, R164, 0x8880, RZ ;  /* 0x00008880a40b7816 */ /* 0x002fca00000000ff */
[----:B------:R-:W-:-:S07]  /*4930*/  IMAD R10, R11, R152, RZ ;  /* 0x000000980b0a7224 */ /* 0x000fce00078e02ff */
.L_x_175:
[----:B------:R-:W-:Y:S05]  /*4940*/  BSYNC B1 ;  /* 0x0000000000017941 */ /* 0x000fea0003800000 */
.L_x_174:
[----:B-1----:R-:W-:Y:S01]  /*4950*/  @!P5 IMAD R11, R92, R153, R10 ;  /* 0x000000995c0bd224 */ /* 0x002fe200078e020a */
[----:B------:R-:W-:Y:S04]  /*4960*/  BSSY B1, `(.L_x_176) ;  /* 0x0000006000017945 */ /* 0x000fe80003800000 */
[----:B------:R1:W-:Y:S01]  /*4970*/  @!P5 STG.E.U8 desc[UR36][R4.64+0x88], R11 ;  /* 0x0000880b0400d986 */ /* 0x0003e2000c101124 */
[----:B------:R-:W-:Y:S05]  /*4980*/  @P2 BRA `(.L_x_177) ;  /* 0x00000000000c2947 */ /* 0x000fea0003800000 */
[----:B------:R-:W1:Y:S02]  /*4990*/  LDG.E.U8 R164, desc[UR36][R2.64+0x89] ;  /* 0x0000892402a47981 */ /* 0x000e64000c1e1100 */
[----:B-1----:R-:W-:-:S05]  /*49a0*/  PRMT R11, R164, 0x8880, RZ ;  /* 0x00008880a40b7816 */ /* 0x002fca00000000ff */
[----:B------:R-:W-:-:S07]  /*49b0*/  IMAD R10, R11, R152, RZ ;  /* 0x000000980b0a7224 */ /* 0x000fce00078e02ff */
.L_x_177:
[----:B------:R-:W-:Y:S05]  /*49c0*/  BSYNC B1 ;  /* 0x0000000000017941 */ /* 0x000fea0003800000 */
.L_x_176:
        /* <DEDUP_REMOVED lines=11> */
.L_x_179:
[----:B------:R-:W-:Y:S05]  /*4a80*/  BSYNC B1 ;  /* 0x0000000000017941 */ /* 0x000fea0003800000 */
.L_x_178:
[----:B-1----:R-:W-:Y:S01]  /*4a90*/  @!P4 IMAD R11, R94, R153, R10 ;  /* 0x000000995e0bc224 */ /* 0x002fe200078e020a */
[----:B------:R-:W-:Y:S04]  /*4aa0*/  BSSY B1, `(.L_x_180) ;  /* 0x0000006000017945 */ /* 0x000fe80003800000 */
[----:B------:R1:W-:Y:S01]  /*4ab0*/  @!P4 STG.E.U8 desc[UR36][R6.64+0x88], R11 ;  /* 0x0000880b0600c986 */ /* 0x0003e2000c101124 */
[----:B------:R-:W-:Y:S05]  /*4ac0*/  @P3 BRA `(.L_x_181) ;  /* 0x00000000000c3947 */ /* 0x000fea0003800000 */
[----:B------:R-:W1:Y:S02]  /*4ad0*/  LDG.E.U8 R164, desc[UR36][R8.64+0x89] ;  /* 0x0000892408a47981 */ /* 0x000e64000c1e1100 */
[----:B-1----:R-:W-:-:S05]  /*4ae0*/  PRMT R11, R164, 0x8880, RZ ;  /* 0x00008880a40b7816 */ /* 0x002fca00000000ff */
[----:B------:R-:W-:-:S07]  /*4af0*/  IMAD R10, R11, R152, RZ ;  /* 0x000000980b0a7224 */ /* 0x000fce00078e02ff */
.L_x_181:
[----:B------:R-:W-:Y:S05]  /*4b00*/  BSYNC B1 ;  /* 0x0000000000017941 */ /* 0x000fea0003800000 */
.L_x_180:
[----:B------:R-:W-:Y:S01]  /*4b10*/  @!P3 IMAD R95, R95, R153, R10 ;  /* 0x000000995f5fb224 */ /* 0x000fe200078e020a */
[----:B------:R-:W-:Y:S04]  /*4b20*/  BSSY B1, `(.L_x_182) ;  /* 0x0000006000017945 */ /* 0x000fe80003800000 */
[----:B------:R0:W-:Y:S01]  /*4b30*/  @!P3 STG.E.U8 desc[UR36][R6.64+0x89], R95 ;  /* 0x0000895f0600b986 */ /* 0x0001e2000c101124 */
[----:B------:R-:W-:Y:S05]  /*4b40*/  @P5 BRA `(.L_x_183) ;  /* 0x00000000000c5947 */ /* 0x000fea0003800000 */
[----:B------:R-:W1:Y:S02]  /*4b50*/  LDG.E.U8 R164, desc[UR36][R2.64+0x90] ;  /* 0x0000902402a47981 */ /* 0x000e64000c1e1100 */
[----:B-1----:R-:W-:-:S05]  /*4b60*/  PRMT R11, R164, 0x8880, RZ ;  /* 0x00008880a40b7816 */ /* 0x002fca00000000ff */
[----:B------:R-:W-:-:S07]  /*4b70*/  IMAD R10, R11, R152, RZ ;  /* 0x000000980b0a7224 */ /* 0x000fce00078e02ff */
.L_x_183:
[----:B------:R-:W-:Y:S05]  /*4b80*/  BSYNC B1 ;  /* 0x0000000000017941 */ /* 0x000fea0003800000 */
.L_x_182:
[----:B-1----:R-:W-:Y:S01]  /*4b90*/  @!P5 IMAD R11, R96, R153, R10 ;  /* 0x00000099600bd224 */ /* 0x002fe200078e020a */
[----:B------:R-:W-:Y:S04]  /*4ba0*/  BSSY B1, `(.L_x_184) ;  /* 0x0000006000017945 */ /* 0x000fe80003800000 */
[----:B------:R1:W-:Y:S01]  /*4bb0*/  @!P5 STG.E.U8 desc[UR36][R4.64+0x90], R11 ;  /* 0x0000900b0400d986 */ /* 0x0003e2000c101124 */
[----:B------:R-:W-:Y:S05]  /*4bc0*/  @P2 BRA `(.L_x_185) ;  /* 0x00000000000c2947 */ /* 0x000fea0003800000 */
[----:B------:R-:W1:Y:S02]  /*4bd0*/  LDG.E.U8 R164, desc[UR36][R2.64+0x91] ;  /* 0x0000912402a47981 */ /* 0x000e64000c1e1100 */
[----:B-1----:R-:W-:-:S05]  /*4be0*/  PRMT R11, R164, 0x8880, RZ ;  /* 0x00008880a40b7816 */ /* 0x002fca00000000ff */
[----:B------:R-:W-:-:S07]  /*4bf0*/  IMAD R10, R11, R152, RZ ;  /* 0x000000980b0a7224 */ /* 0x000fce00078e02ff */
.L_x_185:
[----:B------:R-:W-:Y:S05]  /*4c00*/  BSYNC B1 ;  /* 0x0000000000017941 */ /* 0x000fea0003800000 */
.L_x_184:
        /* <DEDUP_REMOVED lines=11> */
.L_x_187:
[----:B------:R-:W-:Y:S05]  /*4cc0*/  BSYNC B1 ;  /* 0x0000000000017941 */ /* 0x000fea0003800000 */
.L_x_186:
[----:B-1----:R-:W-:Y:S01]  /*4cd0*/  @!P4 IMAD R11, R98, R153, R10 ;  /* 0x00000099620bc224 */ /* 0x002fe200078e020a */
[----:B------:R-:W-:Y:S04]  /*4ce0*/  BSSY B1, `(.L_x_188) ;  /* 0x0000006000017945 */ /* 0x000fe80003800000 */
[----:B------:R1:W-:Y:S01]  /*4cf0*/  @!P4 STG.E.U8 desc[UR36][R6.64+0x90], R11 ;  /* 0x0000900b0600c986 */ /* 0x0003e2000c101124 */
[----:B------:R-:W-:Y:S05]  /*4d00*/  @P3 BRA `(.L_x_189) ;  /* 0x00000000000c3947 */ /* 0x000fea0003800000 */
[----:B------:R-:W1:Y:S02]  /*4d10*/  LDG.E.U8 R164, desc[UR36][R8.64+0x91] ;  /* 0x0000912408a47981 */ /* 0x000e64000c1e1100 */
[----:B-1----:R-:W-:-:S05]  /*4d20*/  PRMT R11, R164, 0x8880, RZ ;  /* 0x00008880a40b7816 */ /* 0x002fca00000000ff */
[----:B------:R-:W-:-:S07]  /*4d30*/  IMAD R10, R11, R152, RZ ;  /* 0x000000980b0a7224 */ /* 0x000fce00078e02ff */
.L_x_189:
[----:B------:R-:W-:Y:S05]  /*4d40*/  BSYNC B1 ;  /* 0x0000000000017941 */ /* 0x000fea0003800000 */
.L_x_188:
[----:B------:R-:W-:Y:S01]  /*4d50*/  @!P3 IMAD R99, R99, R153, R10 ;  /* 0x000000996363b224 */ /* 0x000fe200078e020a */
[----:B------:R-:W-:Y:S04]  /*4d60*/  BSSY B1, `(.L_x_190) ;  /* 0x0000006000017945 */ /* 0x000fe80003800000 */
[----:B------:R0:W-:Y:S01]  /*4d70*/  @!P3 STG.E.U8 desc[UR36][R6.64+0x91], R99 ;  /* 0x000091630600b986 */ /* 0x0001e2000c101124 */
[----:B------:R-:W-:Y:S05]  /*4d80*/  @P5 BRA `(.L_x_191) ;  /* 0x00000000000c5947 */ /* 0x000fea0003800000 */
[----:B------:R-:W1:Y:S02]  /*4d90*/  LDG.E.U8 R164, desc[UR36][R2.64+0x98] ;  /* 0x0000982402a47981 */ /* 0x000e64000c1e1100 */
[----:B-1----:R-:W-:-:S05]  /*4da0*/  PRMT R11, R164, 0x8880, RZ ;  /* 0x00008880a40b7816 */ /* 0x002fca00000000ff */
[----:B------:R-:W-:-:S07]  /*4db0*/  IMAD R10, R11, R152, RZ ;  /* 0x000000980b0a7224 */ /* 0x000fce00078e02ff */
.L_x_191:
[----:B------:R-:W-:Y:S05]  /*4dc0*/  BSYNC B1 ;  /* 0x0000000000017941 */ /* 0x000fea0003800000 */
.L_x_190:
[----:B-1----:R-:W-:Y:S01]  /*4dd0*/  @!P5 IMAD R11, R100, R153, R10 ;  /* 0x00000099640bd224 */ /* 0x002fe200078e020a */
[----:B------:R-:W-:Y:S04]  /*4de0*/  BSSY B1, `(.L_x_192) ;  /* 0x0000006000017945 */ /* 0x000fe80003800000 */
[----:B------:R1:W-:Y:S01]  /*4df0*/  @!P5 STG.E.U8 desc[UR36][R4.64+0x98], R11 ;  /* 0x0000980b0400d986 */ /* 0x0003e2000c101124 */
[----:B------:R-:W-:Y:S05]  /*4e00*/  @P2 BRA `(.L_x_193) ;  /* 0x00000000000c2947 */ /* 0x000fea0003800000 */
[----:B------:R-:W1:Y:S02]  /*4e10*/  LDG.E.U8 R164, desc[UR36][R2.64+0x99] ;  /* 0x0000992402a47981 */ /* 0x000e64000c1e1100 */
[----:B-1----:R-:W-:-:S05]  /*4e20*/  PRMT R11, R164, 0x8880, RZ ;  /* 0x00008880a40b7816 */ /* 0x002fca00000000ff */
[----:B------:R-:W-:-:S07]  /*4e30*/  IMAD R10, R11, R152, RZ ;  /* 0x000000980b0a7224 */ /* 0x000fce00078e02ff */
.L_x_193:
[----:B------:R-:W-:Y:S05]  /*4e40*/  BSYNC B1 ;  /* 0x0000000000017941 */ /* 0x000fea0003800000 */
.L_x_192:
        /* <DEDUP_REMOVED lines=11> */
.L_x_195:
[----:B------:R-:W-:Y:S05]  /*4f00*/  BSYNC B1 ;  /* 0x0000000000017941 */ /* 0x000fea0003800000 */
.L_x_194:
[----:B-1----:R-:W-:Y:S01]  /*4f10*/  @!P4 IMAD R11, R102, R153, R10 ;  /* 0x00000099660bc224 */ /* 0x002fe200078e020a */
[----:B------:R-:W-:Y:S04]  /*4f20*/  BSSY B1, `(.L_x_196) ;  /* 0x0000006000017945 */ /* 0x000fe80003800000 */
[----:B------:R1:W-:Y:S01]  /*4f30*/  @!P4 STG.E.U8 desc[UR36][R6.64+0x98], R11 ;  /* 0x0000980b0600c986 */ /* 0x0003e2000c101124 */
[----:B------:R-:W-:Y:S05]  /*4f40*/  @P3 BRA `(.L_x_197) ;  /* 0x00000000000c3947 */ /* 0x000fea0003800000 */
[----:B------:R-:W1:Y:S02]  /*4f50*/  LDG.E.U8 R164, desc[UR36][R8.64+0x99] ;  /* 0x0000992408a47981 */ /* 0x000e64000c1e1100 */
[----:B-1----:R-:W-:-:S05]  /*4f60*/  PRMT R11, R164, 0x8880, RZ ;  /* 0x00008880a40b7816 */ /* 0x002fca00000000ff */
[----:B------:R-:W-:-:S07]  /*4f70*/  IMAD R10, R11, R152, RZ ;  /* 0x000000980b0a7224 */ /* 0x000fce00078e02ff */
.L_x_197:
[----:B------:R-:W-:Y:S05]  /*4f80*/  BSYNC B1 ;  /* 0x0000000000017941 */ /* 0x000fea0003800000 */
.L_x_196:
[----:B------:R-:W-:Y:S01]  /*4f90*/  @!P3 IMAD R103, R103, R153, R10 ;  /* 0x000000996767b224 */ /* 0x000fe200078e020a */
[----:B------:R-:W-:Y:S04]  /*4fa0*/  BSSY B1, `(.L_x_198) ;  /* 0x0000006000017945 */ /* 0x000fe80003800000 */
[----:B------:R0:W-:Y:S01]  /*4fb0*/  @!P3 STG.E.U8 desc[UR36][R6.64+0x99], R103 ;  /* 0x000099670600b986 */ /* 0x0001e2000c101124 */
[----:B------:R-:W-:Y:S05]  /*4fc0*/  @P5 BRA `(.L_x_199) ;  /* 0x00000000000c5947 */ /* 0x000fea0003800000 */
[----:B------:R-:W1:Y:S02]  /*4fd0*/  LDG.E.U8 R164, desc[UR36][R2.64+0xa0] ;  /* 0x0000a02402a47981 */ /* 0x000e64000c1e1100 */
[----:B-1----:R-:W-:-:S05]  /*4fe0*/  PRMT R11, R164, 0x8880, RZ ;  /* 0x00008880a40b7816 */ /* 0x002fca00000000ff */
[----:B------:R-:W-:-:S07]  /*4ff0*/  IMAD R10, R11, R152, RZ ;  /* 0x000000980b0a7224 */ /* 0x000fce00078e02ff */
.L_x_199:
[----:B------:R-:W-:Y:S05]  /*5000*/  BSYNC B1 ;  /* 0x0000000000017941 */ /* 0x000fea0003800000 */
.L_x_198:
[----:B-1----:R-:W-:Y:S01]  /*5010*/  @!P5 IMAD R11, R104, R153, R10 ;  /* 0x00000099680bd224 */ /* 0x002fe200078e020a */
[----:B------:R-:W-:Y:S04]  /*5020*/  BSSY B1, `(.L_x_200) ;  /* 0x0000006000017945 */ /* 0x000fe80003800000 */
[----:B------:R1:W-:Y:S01]  /*5030*/  @!P5 STG.E.U8 desc[UR36][R4.64+0xa0], R11 ;  /* 0x0000a00b0400d986 */ /* 0x0003e2000c101124 */
[----:B------:R-:W-:Y:S05]  /*5040*/  @P2 BRA `(.L_x_201) ;  /* 0x00000000000c2947 */ /* 0x000fea0003800000 */
[----:B------:R-:W1:Y:S02]  /*5050*/  LDG.E.U8 R164, desc[UR36][R2.64+0xa1] ;  /* 0x0000a12402a47981 */ /* 0x000e64000c1e1100 */
[----:B-1----:R-:W-:-:S05]  /*5060*/  PRMT R11, R164, 0x8880, RZ ;  /* 0x00008880a40b7816 */ /* 0x002fca00000000ff */
[----:B------:R-:W-:-:S07]  /*5070*/  IMAD R10, R11, R152, RZ ;  /* 0x000000980b0a7224 */ /* 0x000fce00078e02ff */
.L_x_201:
[----:B------:R-:W-:Y:S05]  /*5080*/  BSYNC B1 ;  /* 0x0000000000017941 */ /* 0x000fea0003800000 */
.L_x_200:
        /* <DEDUP_REMOVED lines=11> */
.L_x_203:
[----:B------:R-:W-:Y:S05]  /*5140*/  BSYNC B1 ;  /* 0x0000000000017941 */ /* 0x000fea0003800000 */
.L_x_202:
[----:B-1----:R-:W-:Y:S01]  /*5150*/  @!P4 IMAD R11, R106, R153, R10 ;  /* 0x000000996a0bc224 */ /* 0x002fe200078e020a */
[----:B------:R-:W-:Y:S04]  /*5160*/  BSSY B1, `(.L_x_204) ;  /* 0x0000006000017945 */ /* 0x000fe80003800000 */
[----:B------:R1:W-:Y:S01]  /*5170*/  @!P4 STG.E.U8 desc[UR36][R6.64+0xa0], R11 ;  /* 0x0000a00b0600c986 */ /* 0x0003e2000c101124 */
[----:B------:R-:W-:Y:S05]  /*5180*/  @P3 BRA `(.L_x_205) ;  /* 0x00000000000c3947 */ /* 0x000fea0003800000 */
[----:B------:R-:W1:Y:S02]  /*5190*/  LDG.E.U8 R164, desc[UR36][R8.64+0xa1] ;  /* 0x0000a12408a47981 */ /* 0x000e64000c1e1100 */
[----:B-1----:R-:W-:-:S05]  /*51a0*/  PRMT R11, R164, 0x8880, RZ ;  /* 0x00008880a40b7816 */ /* 0x002fca00000000ff */
[----:B------:R-:W-:-:S07]  /*51b0*/  IMAD R10, R11, R152, RZ ;  /* 0x000000980b0a7224 */ /* 0x000fce00078e02ff */
.L_x_205:
[----:B------:R-:W-:Y:S05]  /*51c0*/  BSYNC B1 ;  /* 0x0000000000017941 */ /* 0x000fea0003800000 */
.L_x_204:
[----:B------:R-:W-:Y:S01]  /*51d0*/  @!P3 IMAD R107, R107, R153, R10 ;  /* 0x000000996b6bb224 */ /* 0x000fe200078e020a */
[----:B------:R-:W-:Y:S04]  /*51e0*/  BSSY B1, `(.L_x_206) ;  /* 0x0000006000017945 */ /* 0x000fe80003800000 */
[----:B------:R0:W-:Y:S01]  /*51f0*/  @!P3 STG.E.U8 desc[UR36][R6.64+0xa1], R107 ;  /* 0x0000a16b0600b986 */ /* 0x0001e2000c101124 */
[----:B------:R-:W-:Y:S05]  /*5200*/  @P5 BRA `(.L_x_207) ;  /* 0x00000000000c5947 */ /* 0x000fea0003800000 */
[----:B------:R-:W1:Y:S02]  /*5210*/  LDG.E.U8 R164, desc[UR36][R2.64+0xa8] ;  /* 0x0000a82402a47981 */ /* 0x000e64000c1e1100 */
[----:B-1----:R-:W-:-:S05]  /*5220*/  PRMT R11, R164, 0x8880, RZ ;  /* 0x00008880a40b7816 */ /* 0x002fca00000000ff */
[----:B------:R-:W-:-:S07]  /*5230*/  IMAD R10, R11, R152, RZ ;  /* 0x000000980b0a7224 */ /* 0x000fce00078e02ff */
.L_x_207:
[----:B------:R-:W-:Y:S05]  /*5240*/  BSYNC B1 ;  /* 0x0000000000017941 */ /* 0x000fea0003800000 */
.L_x_206:
[----:B-1----:R-:W-:Y:S01]  /*5250*/  @!P5 IMAD R11, R108, R153, R10 ;  /* 0x000000996c0bd224 */ /* 0x002fe200078e020a */
[----:B------:R-:W-:Y:S04]  /*5260*/  BSSY B1, `(.L_x_208) ;  /* 0x0000006000017945 */ /* 0x000fe80003800000 */
[----:B------:R1:W-:Y:S01]  /*5270*/  @!P5 STG.E.U8 desc[UR36][R4.64+0xa8], R11 ;  /* 0x0000a80b0400d986 */ /* 0x0003e2000c101124 */
[----:B------:R-:W-:Y:S05]  /*5280*/  @P2 BRA `(.L_x_209) ;  /* 0x00000000000c2947 */ /* 0x000fea0003800000 */
[----:B------:R-:W1:Y:S02]  /*5290*/  LDG.E.U8 R164, desc[UR36][R2.64+0xa9] ;  /* 0x0000a92402a47981 */ /* 0x000e64000c1e1100 */
[----:B-1----:R-:W-:-:S05]  /*52a0*/  PRMT R11, R164, 0x8880, RZ ;  /* 0x00008880a40b7816 */ /* 0x002fca00000000ff */
[----:B------:R-:W-:-:S07]  /*52b0*/  IMAD R10, R11, R152, RZ ;  /* 0x000000980b0a7224 */ /* 0x000fce00078e02ff */
.L_x_209:
[----:B------:R-:W-:Y:S05]  /*52c0*/  BSYNC B1 ;  /* 0x0000000000017941 */ /* 0x000fea0003800000 */
.L_x_208:
        /* <DEDUP_REMOVED lines=11> */
.L_x_211:
[----:B------:R-:W-:Y:S05]  /*5380*/  BSYNC B1 ;  /* 0x0000000000017941 */ /* 0x000fea0003800000 */
.L_x_210:
[----:B-1----:R-:W-:Y:S01]  /*5390*/  @!P4 IMAD R11, R110, R153, R10 ;  /* 0x000000996e0bc224 */ /* 0x002fe200078e020a */
[----:B------:R-:W-:Y:S04]  /*53a0*/  BSSY B1, `(.L_x_212) ;  /* 0x0000006000017945 */ /* 0x000fe80003800000 */
[----:B------:R1:W-:Y:S01]  /*53b0*/  @!P4 STG.E.U8 desc[UR36][R6.64+0xa8], R11 ;  /* 0x0000a80b0600c986 */ /* 0x0003e2000c101124 */
[----:B------:R-:W-:Y:S05]  /*53c0*/  @P3 BRA `(.L_x_213) ;  /* 0x00000000000c3947 */ /* 0x000fea0003800000 */
[----:B------:R-:W1:Y:S02]  /*53d0*/  LDG.E.U8 R164, desc[UR36][R8.64+0xa9] ;  /* 0x0000a92408a47981 */ /* 0x000e64000c1e1100 */
[----:B-1----:R-:W-:-:S05]  /*53e0*/  PRMT R11, R164, 0x8880, RZ ;  /* 0x00008880a40b7816 */ /* 0x002fca00000000ff */
[----:B------:R-:W-:-:S07]  /*53f0*/  IMAD R10, R11, R152, RZ ;  /* 0x000000980b0a7224 */ /* 0x000fce00078e02ff */
.L_x_213:
[----:B------:R-:W-:Y:S05]  /*5400*/  BSYNC B1 ;  /* 0x0000000000017941 */ /* 0x000fea0003800000 */
.L_x_212:
[----:B------:R-:W-:Y:S01]  /*5410*/  @!P3 IMAD R111, R111, R153, R10 ;  /* 0x000000996f6fb224 */ /* 0x000fe200078e020a */
[----:B------:R-:W-:Y:S04]  /*5420*/  BSSY B1, `(.L_x_214) ;  /* 0x0000006000017945 */ /* 0x000fe80003800000 */
[----:B------:R0:W-:Y:S01]  /*5430*/  @!P3 STG.E.U8 desc[UR36][R6.64+0xa9], R111 ;  /* 0x0000a96f0600b986 */ /* 0x0001e2000c101124 */
[----:B------:R-:W-:Y:S05]  /*5440*/  @P5 BRA `(.L_x_215) ;  /* 0x00000000000c5947 */ /* 0x000fea0003800000 */
[----:B------:R-:W1:Y:S02]  /*5450*/  LDG.E.U8 R164, desc[UR36][R2.64+0xb0] ;  /* 0x0000b02402a47981 */ /* 0x000e64000c1e1100 */
[----:B-1----:R-:W-:-:S05]  /*5460*/  PRMT R11, R164, 0x8880, RZ ;  /* 0x00008880a40b7816 */ /* 0x002fca00000000ff */
[----:B------:R-:W-:-:S07]  /*5470*/  IMAD R10, R11, R152, RZ ;  /* 0x000000980b0a7224 */ /* 0x000fce00078e02ff */
.L_x_215:
[----:B------:R-:W-:Y:S05]  /*5480*/  BSYNC B1 ;  /* 0x0000000000017941 */ /* 0x000fea0003800000 */
.L_x_214:
[----:B-1----:R-:W-:Y:S01]  /*5490*/  @!P5 IMAD R11, R112, R153, R10 ;  /* 0x00000099700bd224 */ /* 0x002fe200078e020a */
[----:B------:R-:W-:Y:S04]  /*54a0*/  BSSY B1, `(.L_x_216) ;  /* 0x0000006000017945 */ /* 0x000fe80003800000 */
[----:B------:R1:W-:Y:S01]  /*54b0*/  @!P5 STG.E.U8 desc[UR36][R4.64+0xb0], R11 ;  /* 0x0000b00b0400d986 */ /* 0x0003e2000c101124 */
[----:B------:R-:W-:Y:S05]  /*54c0*/  @P2 BRA `(.L_x_217) ;  /* 0x00000000000c2947 */ /* 0x000fea0003800000 */
[----:B------:R-:W1:Y:S02]  /*54d0*/  LDG.E.U8 R164, desc[UR36][R2.64+0xb1] ;  /* 0x0000b12402a47981 */ /* 0x000e64000c1e1100 */
[----:B-1----:R-:W-:-:S05]  /*54e0*/  PRMT R11, R164, 0x8880, RZ ;  /* 0x00008880a40b7816 */ /* 0x002fca00000000ff */
[----:B------:R-:W-:-:S07]  /*54f0*/  IMAD R10, R11, R152, RZ ;  /* 0x000000980b0a7224 */ /* 0x000fce00078e02ff */
.L_x_217:
[----:B------:R-:W-:Y:S05]  /*5500*/  BSYNC B1 ;  /* 0x0000000000017941 */ /* 0x000fea0003800000 */
.L_x_216:
        /* <DEDUP_REMOVED lines=11> */
.L_x_219:
[----:B------:R-:W-:Y:S05]  /*55c0*/  BSYNC B1 ;  /* 0x0000000000017941 */ /* 0x000fea0003800000 */
.L_x_218:
[----:B-1----:R-:W-:Y:S01]  /*55d0*/  @!P4 IMAD R11, R114, R153, R10 ;  /* 0x00000099720bc224 */ /* 0x002fe200078e020a */
[----:B------:R-:W-:Y:S04]  /*55e0*/  BSSY B1, `(.L_x_220) ;  /* 0x0000006000017945 */ /* 0x000fe80003800000 */
[----:B------:R1:W-:Y:S01]  /*55f0*/  @!P4 STG.E.U8 desc[UR36][R6.64+0xb0], R11 ;  /* 0x0000b00b0600c986 */ /* 0x0003e2000c101124 */
[----:B------:R-:W-:Y:S05]  /*5600*/  @P3 BRA `(.L_x_221) ;  /* 0x00000000000c3947 */ /* 0x000fea0003800000 */
[----:B------:R-:W1:Y:S02]  /*5610*/  LDG.E.U8 R164, desc[UR36][R8.64+0xb1] ;  /* 0x0000b12408a47981 */ /* 0x000e64000c1e1100 */
[----:B-1----:R-:W-:-:S05]  /*5620*/  PRMT R11, R164, 0x8880, RZ ;  /* 0x00008880a40b7816 */ /* 0x002fca00000000ff */
[----:B------:R-:W-:-:S07]  /*5630*/  IMAD R10, R11, R152, RZ ;  /* 0x000000980b0a7224 */ /* 0x000fce00078e02ff */
.L_x_221:
[----:B------:R-:W-:Y:S05]  /*5640*/  BSYNC B1 ;  /* 0x0000000000017941 */ /* 0x000fea0003800000 */
.L_x_220:
[----:B------:R-:W-:Y:S01]  /*5650*/  @!P3 IMAD R115, R115, R153, R10 ;  /* 0x000000997373b224 */ /* 0x000fe200078e020a */
[----:B------:R-:W-:Y:S04]  /*5660*/  BSSY B1, `(.L_x_222) ;  /* 0x0000006000017945 */ /* 0x000fe80003800000 */
[----:B------:R0:W-:Y:S01]  /*5670*/  @!P3 STG.E.U8 desc[UR36][R6.64+0xb1], R115 ;  /* 0x0000b1730600b986 */ /* 0x0001e2000c101124 */
[----:B------:R-:W-:Y:S05]  /*5680*/  @P5 BRA `(.L_x_223) ;  /* 0x00000000000c5947 */ /* 0x000fea0003800000 */
[----:B------:R-:W1:Y:S02]  /*5690*/  LDG.E.U8 R164, desc[UR36][R2.64+0xb8] ;  /* 0x0000b82402a47981 */ /* 0x000e64000c1e1100 */
[----:B-1----:R-:W-:-:S05]  /*56a0*/  PRMT R11, R164, 0x8880, RZ ;  /* 0x00008880a40b7816 */ /* 0x002fca00000000ff */
[----:B------:R-:W-:-:S07]  /*56b0*/  IMAD R10, R11, R152, RZ ;  /* 0x000000980b0a7224 */ /* 0x000fce00078e02ff */
.L_x_223:
[----:B------:R-:W-:Y:S05]  /*56c0*/  BSYNC B1 ;  /* 0x0000000000017941 */ /* 0x000fea0003800000 */
.L_x_222:
[----:B-1----:R-:W-:Y:S01]  /*56d0*/  @!P5 IMAD R11, R116, R153, R10 ;  /* 0x00000099740bd224 */ /* 0x002fe200078e020a */
[----:B------:R-:W-:Y:S04]  /*56e0*/  BSSY B1, `(.L_x_224) ;  /* 0x0000006000017945 */ /* 0x000fe80003800000 */
[----:B------:R1:W-:Y:S01]  /*56f0*/  @!P5 STG.E.U8 desc[UR36][R4.64+0xb8], R11 ;  /* 0x0000b80b0400d986 */ /* 0x0003e2000c101124 */
[----:B------:R-:W-:Y:S05]  /*5700*/  @P2 BRA `(.L_x_225) ;  /* 0x00000000000c2947 */ /* 0x000fea0003800000 */
[----:B------:R-:W1:Y:S02]  /*5710*/  LDG.E.U8 R164, desc[UR36][R2.64+0xb9] ;  /* 0x0000b92402a47981 */ /* 0x000e64000c1e1100 */
[----:B-1----:R-:W-:-:S05]  /*5720*/  PRMT R11, R164, 0x8880, RZ ;  /* 0x00008880a40b7816 */ /* 0x002fca00000000ff */
[----:B------:R-:W-:-:S07]  /*5730*/  IMAD R10, R11, R152, RZ ;  /* 0x000000980b0a7224 */ /* 0x000fce00078e02ff */
.L_x_225:
[----:B------:R-:W-:Y:S05]  /*5740*/  BSYNC B1 ;  /* 0x0000000000017941 */ /* 0x000fea0003800000 */
.L_x_224:
        /* <DEDUP_REMOVED lines=11> */
.L_x_227:
[----:B------:R-:W-:Y:S05]  /*5800*/  BSYNC B1 ;  /* 0x0000000000017941 */ /* 0x000fea0003800000 */
.L_x_226:
[----:B-1----:R-:W-:Y:S01]  /*5810*/  @!P4 IMAD R11, R118, R153, R10 ;  /* 0x00000099760bc224 */ /* 0x002fe200078e020a */
[----:B------:R-:W-:Y:S04]  /*5820*/  BSSY B1, `(.L_x_228) ;  /* 0x0000006000017945 */ /* 0x000fe80003800000 */
[----:B------:R1:W-:Y:S01]  /*5830*/  @!P4 STG.E.U8 desc[UR36][R6.64+0xb8], R11 ;  /* 0x0000b80b0600c986 */ /* 0x0003e2000c101124 */
[----:B------:R-:W-:Y:S05]  /*5840*/  @P3 BRA `(.L_x_229) ;  /* 0x00000000000c3947 */ /* 0x000fea0003800000 */
[----:B------:R-:W1:Y:S02]  /*5850*/  LDG.E.U8 R164, desc[UR36][R8.64+0xb9] ;  /* 0x0000b92408a47981 */ /* 0x000e64000c1e1100 */
[----:B-1----:R-:W-:-:S05]  /*5860*/  PRMT R11, R164, 0x8880, RZ ;  /* 0x00008880a40b7816 */ /* 0x002fca00000000ff */
[----:B------:R-:W-:-:S07]  /*5870*/  IMAD R10, R11, R152, RZ ;  /* 0x000000980b0a7224 */ /* 0x000fce00078e02ff */
.L_x_229:
[----:B------:R-:W-:Y:S05]  /*5880*/  BSYNC B1 ;  /* 0x0000000000017941 */ /* 0x000fea0003800000 */
.L_x_228:
[----:B------:R-:W-:Y:S01]  /*5890*/  @!P3 IMAD R119, R119, R153, R10 ;  /* 0x000000997777b224 */ /* 0x000fe200078e020a */
[----:B------:R-:W-:Y:S04]  /*58a0*/  BSSY B1, `(.L_x_230) ;  /* 0x0000006000017945 */ /* 0x000fe80003800000 */
[----:B------:R0:W-:Y:S01]  /*58b0*/  @!P3 STG.E.U8 desc[UR36][R6.64+0xb9], R119 ;  /* 0x0000b9770600b986 */ /* 0x0001e2000c101124 */
[----:B------:R-:W-:Y:S05]  /*58c0*/  @P5 BRA `(.L_x_231) ;  /* 0x00000000000c5947 */ /* 0x000fea0003800000 */
[----:B------:R-:W1:Y:S02]  /*58d0*/  LDG.E.U8 R164, desc[UR36][R2.64+0xc0] ;  /* 0x0000c02402a47981 */ /* 0x000e64000c1e1100 */
[----:B-1----:R-:W-:-:S05]  /*58e0*/  PRMT R11, R164, 0x8880, RZ ;  /* 0x00008880a40b7816 */ /* 0x002fca00000000ff */
[----:B------:R-:W-:-:S07]  /*58f0*/  IMAD R10, R11, R152, RZ ;  /* 0x000000980b0a7224 */ /* 0x000fce00078e02ff */
.L_x_231:
[----:B------:R-:W-:Y:S05]  /*5900*/  BSYNC B1 ;  /* 0x0000000000017941 */ /* 0x000fea0003800000 */
.L_x_230:
[----:B-1----:R-:W-:Y:S01]  /*5910*/  @!P5 IMAD R11, R120, R153, R10 ;  /* 0x00000099780bd224 */ /* 0x002fe200078e020a */
[----:B------:R-:W-:Y:S04]  /*5920*/  BSSY B1, `(.L_x_232) ;  /* 0x0000006000017945 */ /* 0x000fe80003800000 */
[----:B------:R1:W-:Y:S01]  /*5930*/  @!P5 STG.E.U8 desc[UR36][R4.64+0xc0], R11 ;  /* 0x0000c00b0400d986 */ /* 0x0003e2000c101124 */
[----:B------:R-:W-:Y:S05]  /*5940*/  @P2 BRA `(.L_x_233) ;  /* 0x00000000000c2947 */ /* 0x000fea0003800000 */
[----:B------:R-:W1:Y:S02]  /*5950*/  LDG.E.U8 R164, desc[UR36][R2.64+0xc1] ;  /* 0x0000c12402a47981 */ /* 0x000e64000c1e1100 */
[----:B-1----:R-:W-:-:S05]  /*5960*/  PRMT R11, R164, 0x8880, RZ ;  /* 0x00008880a40b7816 */ /* 0x002fca00000000ff */
[----:B------:R-:W-:-:S07]  /*5970*/  IMAD R10, R11, R152, RZ ;  /* 0x000000980b0a7224 */ /* 0x000fce00078e02ff */
.L_x_233:
[----:B------:R-:W-:Y:S05]  /*5980*/  BSYNC B1 ;  /* 0x0000000000017941 */ /* 0x000fea0003800000 */
.L_x_232:
        /* <DEDUP_REMOVED lines=11> */
.L_x_235:
[----:B------:R-:W-:Y:S05]  /*5a40*/  BSYNC B1 ;  /* 0x0000000000017941 */ /* 0x000fea0003800000 */
.L_x_234:
[----:B-1----:R-:W-:Y:S01]  /*5a50*/  @!P4 IMAD R11, R122, R153, R10 ;  /* 0x000000997a0bc224 */ /* 0x002fe200078e020a */
[----:B------:R-:W-:Y:S04]  /*5a60*/  BSSY B1, `(.L_x_236) ;  /* 0x0000006000017945 */ /* 0x000fe80003800000 */
[----:B------:R1:W-:Y:S01]  /*5a70*/  @!P4 STG.E.U8 desc[UR36][R6.64+0xc0], R11 ;  /* 0x0000c00b0600c986 */ /* 0x0003e2000c101124 */
[----:B------:R-:W-:Y:S05]  /*5a80*/  @P3 BRA `(.L_x_237) ;  /* 0x00000000000c3947 */ /* 0x000fea0003800000 */
[----:B------:R-:W1:Y:S02]  /*5a90*/  LDG.E.U8 R164, desc[UR36][R8.64+0xc1] ;  /* 0x0000c12408a47981 */ /* 0x000e64000c1e1100 */
[----:B-1----:R-:W-:-:S05]  /*5aa0*/  PRMT R11, R164, 0x8880, RZ ;  /* 0x00008880a40b7816 */ /* 0x002fca00000000ff */
[----:B------:R-:W-:-:S07]  /*5ab0*/  IMAD R10, R11, R152, RZ ;  /* 0x000000980b0a7224 */ /* 0x000fce00078e02ff */
.L_x_237:
[----:B------:R-:W-:Y:S05]  /*5ac0*/  BSYNC B1 ;  /* 0x0000000000017941 */ /* 0x000fea0003800000 */
.L_x_236:
[----:B------:R-:W-:Y:S01]  /*5ad0*/  @!P3 IMAD R123, R123, R153, R10 ;  /* 0x000000997b7bb224 */ /* 0x000fe200078e020a */
[----:B------:R-:W-:Y:S04]  /*5ae0*/  BSSY B1, `(.L_x_238) ;  /* 0x0000006000017945 */ /* 0x000fe80003800000 */
[----:B------:R0:W-:Y:S01]  /*5af0*/  @!P3 STG.E.U8 desc[UR36][R6.64+0xc1], R123 ;  /* 0x0000c17b0600b986 */ /* 0x0001e2000c101124 */
[----:B------:R-:W-:Y:S05]  /*5b00*/  @P5 BRA `(.L_x_239) ;  /* 0x00000000000c5947 */ /* 0x000fea0003800000 */
[----:B------:R-:W1:Y:S02]  /*5b10*/  LDG.E.U8 R164, desc[UR36][R2.64+0xc8] ;  /* 0x0000c82402a47981 */ /* 0x000e64000c1e1100 */
[----:B-1----:R-:W-:-:S05]  /*5b20*/  PRMT R11, R164, 0x8880, RZ ;  /* 0x00008880a40b7816 */ /* 0x002fca00000000ff */
[----:B------:R-:W-:-:S07]  /*5b30*/  IMAD R10, R11, R152, RZ ;  /* 0x000000980b0a7224 */ /* 0x000fce00078e02ff */
.L_x_239:
[----:B------:R-:W-:Y:S05]  /*5b40*/  BSYNC B1 ;  /* 0x0000000000017941 */ /* 0x000fea0003800000 */
.L_x_238:
[----:B-1----:R-:W-:Y:S01]  /*5b50*/  @!P5 IMAD R11, R124, R153, R10 ;  /* 0x000000997c0bd224 */ /* 0x002fe200078e020a */
[----:B------:R-:W-:Y:S04]  /*5b60*/  BSSY B1, `(.L_x_240) ;  /* 0x0000006000017945 */ /* 0x000fe80003800000 */
[----:B------:R1:W-:Y:S01]  /*5b70*/  @!P5 STG.E.U8 desc[UR36][R4.64+0xc8], R11 ;  /* 0x0000c80b0400d986 */ /* 0x0003e2000c101124 */
[----:B------:R-:W-:Y:S05]  /*5b80*/  @P2 BRA `(.L_x_241) ;  /* 0x00000000000c2947 */ /* 0x000fea0003800000 */
[----:B------:R-:W1:Y:S02]  /*5b90*/  LDG.E.U8 R164, desc[UR36][R2.64+0xc9] ;  /* 0x0000c92402a47981 */ /* 0x000e64000c1e1100 */
[----:B-1----:R-:W-:-:S05]  /*5ba0*/  PRMT R11, R164, 0x8880, RZ ;  /* 0x00008880a40b7816 */ /* 0x002fca00000000ff */
[----:B------:R-:W-:-:S07]  /*5bb0*/  IMAD R10, R11, R152, RZ ;  /* 0x000000980b0a7224 */ /* 0x000fce00078e02ff */
.L_x_241:
[----:B------:R-:W-:Y:S05]  /*5bc0*/  BSYNC B1 ;  /* 0x0000000000017941 */ /* 0x000fea0003800000 */
.L_x_240:
        /* <DEDUP_REMOVED lines=11> */
.L_x_243:
[----:B------:R-:W-:Y:S05]  /*5c80*/  BSYNC B1 ;  /* 0x0000000000017941 */ /* 0x000fea0003800000 */
.L_x_242:
[----:B-1----:R-:W-:Y:S01]  /*5c90*/  @!P4 IMAD R11, R126, R153, R10 ;  /* 0x000000997e0bc224 */ /* 0x002fe200078e020a */
[----:B------:R-:W-:Y:S04]  /*5ca0*/  BSSY B1, `(.L_x_244) ;  /* 0x0000006000017945 */ /* 0x000fe80003800000 */
[----:B------:R1:W-:Y:S01]  /*5cb0*/  @!P4 STG.E.U8 desc[UR36][R6.64+0xc8], R11 ;  /* 0x0000c80b0600c986 */ /* 0x0003e2000c101124 */
[----:B------:R-:W-:Y:S05]  /*5cc0*/  @P3 BRA `(.L_x_245) ;  /* 0x00000000000c3947 */ /* 0x000fea0003800000 */
[----:B------:R-:W1:Y:S02]  /*5cd0*/  LDG.E.U8 R164, desc[UR36][R8.64+0xc9] ;  /* 0x0000c92408a47981 */ /* 0x000e64000c1e1100 */
[----:B-1----:R-:W-:-:S05]  /*5ce0*/  PRMT R11, R164, 0x8880, RZ ;  /* 0x00008880a40b7816 */ /* 0x002fca00000000ff */
[----:B------:R-:W-:-:S07]  /*5cf0*/  IMAD R10, R11, R152, RZ ;  /* 0x000000980b0a7224 */ /* 0x000fce00078e02ff */
.L_x_245:
[----:B------:R-:W-:Y:S05]  /*5d00*/  BSYNC B1 ;  /* 0x0000000000017941 */ /* 0x000fea0003800000 */
.L_x_244:
[----:B------:R-:W-:Y:S01]  /*5d10*/  @!P3 IMAD R127, R127, R153, R10 ;  /* 0x000000997f7fb224 */ /* 0x000fe200078e020a */
[----:B------:R-:W-:Y:S04]  /*5d20*/  BSSY B1, `(.L_x_246) ;  /* 0x0000006000017945 */ /* 0x000fe80003800000 */
[----:B------:R0:W-:Y:S01]  /*5d30*/  @!P3 STG.E.U8 desc[UR36][R6.64+0xc9], R127 ;  /* 0x0000c97f0600b986 */ /* 0x0001e2000c101124 */
[----:B------:R-:W-:Y:S05]  /*5d40*/  @P5 BRA `(.L_x_247) ;  /* 0x00000000000c5947 */ /* 0x000fea0003800000 */
[----:B------:R-:W1:Y:S02]  /*5d50*/  LDG.E.U8 R164, desc[UR36][R2.64+0xd0] ;  /* 0x0000d02402a47981 */ /* 0x000e64000c1e1100 */
[----:B-1----:R-:W-:-:S05]  /*5d60*/  PRMT R11, R164, 0x8880, RZ ;  /* 0x00008880a40b7816 */ /* 0x002fca00000000ff */
[----:B------:R-:W-:-:S07]  /*5d70*/  IMAD R10, R11, R152, RZ ;  /* 0x000000980b0a7224 */ /* 0x000fce00078e02ff */
.L_x_247:
[----:B------:R-:W-:Y:S05]  /*5d80*/  BSYNC B1 ;  /* 0x0000000000017941 */ /* 0x000fea0003800000 */
.L_x_246:
[----:B-1----:R-:W-:Y:S01]  /*5d90*/  @!P5 IMAD R11, R128, R153, R10 ;  /* 0x00000099800bd224 */ /* 0x002fe200078e020a */
[----:B------:R-:W-:Y:S04]  /*5da0*/  BSSY B1, `(.L_x_248) ;  /* 0x0000006000017945 */ /* 0x000fe80003800000 */
[----:B------:R1:W-:Y:S01]  /*5db0*/  @!P5 STG.E.U8 desc[UR36][R4.64+0xd0], R11 ;  /* 0x0000d00b0400d986 */ /* 0x0003e2000c101124 */
[----:B------:R-:W-:Y:S05]  /*5dc0*/  @P2 BRA `(.L_x_249) ;  /* 0x00000000000c2947 */ /* 0x000fea0003800000 */
[----:B------:R-:W1:Y:S02]  /*5dd0*/  LDG.E.U8 R164, desc[UR36][R2.64+0xd1] ;  /* 0x0000d12402a47981 */ /* 0x000e64000c1e1100 */
[----:B-1----:R-:W-:-:S05]  /*5de0*/  PRMT R11, R164, 0x8880, RZ ;  /* 0x00008880a40b7816 */ /* 0x002fca00000000ff */
[----:B------:R-:W-:-:S07]  /*5df0*/  IMAD R10, R11, R152, RZ ;  /* 0x000000980b0a7224 */ /* 0x000fce00078e02ff */
.L_x_249:
[----:B------:R-:W-:Y:S05]  /*5e00*/  BSYNC B1 ;  /* 0x0000000000017941 */ /* 0x000fea0003800000 */
.L_x_248:
        /* <DEDUP_REMOVED lines=11> */
.L_x_251:
[----:B------:R-:W-:Y:S05]  /*5ec0*/  BSYNC B1 ;  /* 0x0000000000017941 */ /* 0x000fea0003800000 */
.L_x_250:
[----:B-1----:R-:W-:Y:S01]  /*5ed0*/  @!P4 IMAD R11, R130, R153, R10 ;  /* 0x00000099820bc224 */ /* 0x002fe200078e020a */
[----:B------:R-:W-:Y:S04]  /*5ee0*/  BSSY B1, `(.L_x_252) ;  /* 0x0000006000017945 */ /* 0x000fe80003800000 */
[----:B------:R1:W-:Y:S01]  /*5ef0*/  @!P4 STG.E.U8 desc[UR36][R6.64+0xd0], R11 ;  /* 0x0000d00b0600c986 */ /* 0x0003e2000c101124 */
[----:B------:R-:W-:Y:S05]  /*5f00*/  @P3 BRA `(.L_x_253) ;  /* 0x00000000000c3947 */ /* 0x000fea0003800000 */
[----:B------:R-:W1:Y:S02]  /*5f10*/  LDG.E.U8 R164, desc[UR36][R8.64+0xd1] ;  /* 0x0000d12408a47981 */ /* 0x000e64000c1e1100 */
[----:B-1----:R-:W-:-:S05]  /*5f20*/  PRMT R11, R164, 0x8880, RZ ;  /* 0x00008880a40b7816 */ /* 0x002fca00000000ff */
[----:B------:R-:W-:-:S07]  /*5f30*/  IMAD R10, R11, R152, RZ ;  /* 0x000000980b0a7224 */ /* 0x000fce00078e02ff */
.L_x_253:
[----:B------:R-:W-:Y:S05]  /*5f40*/  BSYNC B1 ;  /* 0x0000000000017941 */ /* 0x000fea0003800000 */
.L_x_252:
[----:B------:R-:W-:Y:S01]  /*5f50*/  @!P3 IMAD R131, R131, R153, R10 ;  /* 0x000000998383b224 */ /* 0x000fe200078e020a */
[----:B------:R-:W-:Y:S04]  /*5f60*/  BSSY B1, `(.L_x_254) ;  /* 0x0000006000017945 */ /* 0x000fe80003800000 */
[----:B------:R0:W-:Y:S01]  /*5f70*/  @!P3 STG.E.U8 desc[UR36][R6.64+0xd1], R131 ;  /* 0x0000d1830600b986 */ /* 0x0001e2000c101124 */
[----:B------:R-:W-:Y:S05]  /*5f80*/  @P5 BRA `(.L_x_255) ;  /* 0x00000000000c5947 */ /* 0x000fea0003800000 */
[----:B------:R-:W1:Y:S02]  /*5f90*/  LDG.E.U8 R164, desc[UR36][R2.64+0xd8] ;  /* 0x0000d82402a47981 */ /* 0x000e64000c1e1100 */
[----:B-1----:R-:W-:-:S05]  /*5fa0*/  PRMT R11, R164, 0x8880, RZ ;  /* 0x00008880a40b7816 */ /* 0x002fca00000000ff */
[----:B------:R-:W-:-:S07]  /*5fb0*/  IMAD R10, R11, R152, RZ ;  /* 0x000000980b0a7224 */ /* 0x000fce00078e02ff */
.L_x_255:
[----:B------:R-:W-:Y:S05]  /*5fc0*/  BSYNC B1 ;  /* 0x0000000000017941 */ /* 0x000fea0003800000 */
.L_x_254:
[----:B-1----:R-:W-:Y:S01]  /*5fd0*/  @!P5 IMAD R11, R132, R153, R10 ;  /* 0x00000099840bd224 */ /* 0x002fe200078e020a */
[----:B------:R-:W-:Y:S04]  /*5fe0*/  BSSY B1, `(.L_x_256) ;  /* 0x0000006000017945 */ /* 0x000fe80003800000 */
[----:B------:R1:W-:Y:S01]  /*5ff0*/  @!P5 STG.E.U8 desc[UR36][R4.64+0xd8], R11 ;  /* 0x0000d80b0400d986 */ /* 0x0003e2000c101124 */
[----:B------:R-:W-:Y:S05]  /*6000*/  @P2 BRA `(.L_x_257) ;  /* 0x00000000000c2947 */ /* 0x000fea0003800000 */
[----:B------:R-:W1:Y:S02]  /*6010*/  LDG.E.U8 R164, desc[UR36][R2.64+0xd9] ;  /* 0x0000d92402a47981 */ /* 0x000e64000c1e1100 */
[----:B-1----:R-:W-:-:S05]  /*6020*/  PRMT R11, R164, 0x8880, RZ ;  /* 0x00008880a40b7816 */ /* 0x002fca00000000ff */
[----:B------:R-:W-:-:S07]  /*6030*/  IMAD R10, R11, R152, RZ ;  /* 0x000000980b0a7224 */ /* 0x000fce00078e02ff */
.L_x_257:
[----:B------:R-:W-:Y:S05]  /*6040*/  BSYNC B1 ;  /* 0x0000000000017941 */ /* 0x000fea0003800000 */
.L_x_256:
        /* <DEDUP_REMOVED lines=11> */
.L_x_259:
[----:B------:R-:W-:Y:S05]  /*6100*/  BSYNC B1 ;  /* 0x0000000000017941 */ /* 0x000fea0003800000 */
.L_x_258:
[----:B-1----:R-:W-:Y:S01]  /*6110*/  @!P4 IMAD R11, R134, R153, R10 ;  /* 0x00000099860bc224 */ /* 0x002fe200078e020a */
[----:B------:R-:W-:Y:S04]  /*6120*/  BSSY B1, `(.L_x_260) ;  /* 0x0000006000017945 */ /* 0x000fe80003800000 */
[----:B------:R1:W-:Y:S01]  /*6130*/  @!P4 STG.E.U8 desc[UR36][R6.64+0xd8], R11 ;  /* 0x0000d80b0600c986 */ /* 0x0003e2000c101124 */
[----:B------:R-:W-:Y:S05]  /*6140*/  @P3 BRA `(.L_x_261) ;  /* 0x00000000000c3947 */ /* 0x000fea0003800000 */
[----:B------:R-:W1:Y:S02]  /*6150*/  LDG.E.U8 R164, desc[UR36][R8.64+0xd9] ;  /* 0x0000d92408a47981 */ /* 0x000e64000c1e1100 */
[----:B-1----:R-:W-:-:S05]  /*6160*/  PRMT R11, R164, 0x8880, RZ ;  /* 0x00008880a40b7816 */ /* 0x002fca00000000ff */
[----:B------:R-:W-:-:S07]  /*6170*/  IMAD R10, R11, R152, RZ ;  /* 0x000000980b0a7224 */ /* 0x000fce00078e02ff */
.L_x_261:
[----:B------:R-:W-:Y:S05]  /*6180*/  BSYNC B1 ;  /* 0x0000000000017941 */ /* 0x000fea0003800000 */
.L_x_260:
[----:B------:R-:W-:Y:S01]  /*6190*/  @!P3 IMAD R135, R135, R153, R10 ;  /* 0x000000998787b224 */ /* 0x000fe200078e020a */
[----:B------:R-:W-:Y:S04]  /*61a0*/  BSSY B1, `(.L_x_262) ;  /* 0x0000006000017945 */ /* 0x000fe80003800000 */
[----:B------:R0:W-:Y:S01]  /*61b0*/  @!P3 STG.E.U8 desc[UR36][R6.64+0xd9], R135 ;  /* 0x0000d9870600b986 */ /* 0x0001e2000c101124 */
[----:B------:R-:W-:Y:S05]  /*61c0*/  @P5 BRA `(.L_x_263) ;  /* 0x00000000000c5947 */ /* 0x000fea0003800000 */
[----:B------:R-:W1:Y:S02]  /*61d0*/  LDG.E.U8 R164, desc[UR36][R2.64+0xe0] ;  /* 0x0000e02402a47981 */ /* 0x000e64000c1e1100 */
[----:B-1----:R-:W-:-:S05]  /*61e0*/  PRMT R11, R164, 0x8880, RZ ;  /* 0x00008880a40b7816 */ /* 0x002fca00000000ff */
[----:B------:R-:W-:-:S07]  /*61f0*/  IMAD R10, R11, R152, RZ ;  /* 0x000000980b0a7224 */ /* 0x000fce00078e02ff */
.L_x_263:
[----:B------:R-:W-:Y:S05]  /*6200*/  BSYNC B1 ;  /* 0x0000000000017941 */ /* 0x000fea0003800000 */
.L_x_262:
[----:B-1----:R-:W-:Y:S01]  /*6210*/  @!P5 IMAD R11, R136, R153, R10 ;  /* 0x00000099880bd224 */ /* 0x002fe200078e020a */
[----:B------:R-:W-:Y:S04]  /*6220*/  BSSY B1, `(.L_x_264) ;  /* 0x0000006000017945 */ /* 0x000fe80003800000 */
[----:B------:R1:W-:Y:S01]  /*6230*/  @!P5 STG.E.U8 desc[UR36][R4.64+0xe0], R11 ;  /* 0x0000e00b0400d986 */ /* 0x0003e2000c101124 */
[----:B------:R-:W-:Y:S05]  /*6240*/  @P2 BRA `(.L_x_265) ;  /* 0x00000000000c2947 */ /* 0x000fea0003800000 */
[----:B------:R-:W1:Y:S02]  /*6250*/  LDG.E.U8 R164, desc[UR36][R2.64+0xe1] ;  /* 0x0000e12402a47981 */ /* 0x000e64000c1e1100 */
[----:B-1----:R-:W-:-:S05]  /*6260*/  PRMT R11, R164, 0x8880, RZ ;  /* 0x00008880a40b7816 */ /* 0x002fca00000000ff */
[----:B------:R-:W-:-:S07]  /*6270*/  IMAD R10, R11, R152, RZ ;  /* 0x000000980b0a7224 */ /* 0x000fce00078e02ff */
.L_x_265:
[----:B------:R-:W-:Y:S05]  /*6280*/  BSYNC B1 ;  /* 0x0000000000017941 */ /* 0x000fea0003800000 */
.L_x_264:
        /* <DEDUP_REMOVED lines=11> */
.L_x_267:
[----:B------:R-:W-:Y:S05]  /*6340*/  BSYNC B1 ;  /* 0x0000000000017941 */ /* 0x000fea0003800000 */
.L_x_266:
[----:B-1----:R-:W-:Y:S01]  /*6350*/  @!P4 IMAD R11, R138, R153, R10 ;  /* 0x000000998a0bc224 */ /* 0x002fe200078e020a */
[----:B------:R-:W-:Y:S04]  /*6360*/  BSSY B1, `(.L_x_268) ;  /* 0x0000006000017945 */ /* 0x000fe80003800000 */
[----:B------:R1:W-:Y:S01]  /*6370*/  @!P4 STG.E.U8 desc[UR36][R6.64+0xe0], R11 ;  /* 0x0000e00b0600c986 */ /* 0x0003e2000c101124 */
[----:B------:R-:W-:Y:S05]  /*6380*/  @P3 BRA `(.L_x_269) ;  /* 0x00000000000c3947 */ /* 0x000fea0003800000 */
[----:B------:R-:W1:Y:S02]  /*6390*/  LDG.E.U8 R164, desc[UR36][R8.64+0xe1] ;  /* 0x0000e12408a47981 */ /* 0x000e64000c1e1100 */
[----:B-1----:R-:W-:-:S05]  /*63a0*/  PRMT R11, R164, 0x8880, RZ ;  /* 0x00008880a40b7816 */ /* 0x002fca00000000ff */
[----:B------:R-:W-:-:S07]  /*63b0*/  IMAD R10, R11, R152, RZ ;  /* 0x000000980b0a7224 */ /* 0x000fce00078e02ff */
.L_x_269:
[----:B------:R-:W-:Y:S05]  /*63c0*/  BSYNC B1 ;  /* 0x0000000000017941 */ /* 0x000fea0003800000 */
.L_x_268:
[----:B------:R-:W-:Y:S01]  /*63d0*/  @!P3 IMAD R139, R139, R153, R10 ;  /* 0x000000998b8bb224 */ /* 0x000fe200078e020a */
[----:B------:R-:W-:Y:S04]  /*63e0*/  BSSY B1, `(.L_x_270) ;  /* 0x0000006000017945 */ /* 0x000fe80003800000 */
[----:B------:R0:W-:Y:S01]  /*63f0*/  @!P3 STG.E.U8 desc[UR36][R6.64+0xe1], R139 ;  /* 0x0000e18b0600b986 */ /* 0x0001e2000c101124 */
[----:B------:R-:W-:Y:S05]  /*6400*/  @P5 BRA `(.L_x_271) ;  /* 0x00000000000c5947 */ /* 0x000fea0003800000 */
[----:B------:R-:W1:Y:S02]  /*6410*/  LDG.E.U8 R164, desc[UR36][R2.64+0xe8] ;  /* 0x0000e82402a47981 */ /* 0x000e64000c1e1100 */
[----:B-1----:R-:W-:-:S05]  /*6420*/  PRMT R11, R164, 0x8880, RZ ;  /* 0x00008880a40b7816 */ /* 0x002fca00000000ff */
[----:B------:R-:W-:-:S07]  /*6430*/  IMAD R10, R11, R152, RZ ;  /* 0x000000980b0a7224 */ /* 0x000fce00078e02ff */
.L_x_271:
[----:B------:R-:W-:Y:S05]  /*6440*/  BSYNC B1 ;  /* 0x0000000000017941 */ /* 0x000fea0003800000 */
.L_x_270:
[----:B-1----:R-:W-:Y:S01]  /*6450*/  @!P5 IMAD R11, R140, R153, R10 ;  /* 0x000000998c0bd224 */ /* 0x002fe200078e020a */
[----:B------:R-:W-:Y:S04]  /*6460*/  BSSY B1, `(.L_x_272) ;  /* 0x0000006000017945 */ /* 0x000fe80003800000 */
[----:B------:R1:W-:Y:S01]  /*6470*/  @!P5 STG.E.U8 desc[UR36][R4.64+0xe8], R11 ;  /* 0x0000e80b0400d986 */ /* 0x0003e2000c101124 */
[----:B------:R-:W-:Y:S05]  /*6480*/  @P2 BRA `(.L_x_273) ;  /* 0x00000000000c2947 */ /* 0x000fea0003800000 */
[----:B------:R-:W1:Y:S02]  /*6490*/  LDG.E.U8 R164, desc[UR36][R2.64+0xe9] ;  /* 0x0000e92402a47981 */ /* 0x000e64000c1e1100 */
[----:B-1----:R-:W-:-:S05]  /*64a0*/  PRMT R11, R164, 0x8880, RZ ;  /* 0x00008880a40b7816 */ /* 0x002fca00000000ff */
[----:B------:R-:W-:-:S07]  /*64b0*/  IMAD R10, R11, R152, RZ ;  /* 0x000000980b0a7224 */ /* 0x000fce00078e02ff */
.L_x_273:
[----:B------:R-:W-:Y:S05]  /*64c0*/  BSYNC B1 ;  /* 0x0000000000017941 */ /* 0x000fea0003800000 */
.L_x_272:
        /* <DEDUP_REMOVED lines=11> */
.L_x_275:
[----:B------:R-:W-:Y:S05]  /*6580*/  BSYNC B1 ;  /* 0x0000000000017941 */ /* 0x000fea0003800000 */
.L_x_274:
[----:B-1----:R-:W-:Y:S01]  /*6590*/  @!P4 IMAD R11, R142, R153, R10 ;  /* 0x000000998e0bc224 */ /* 0x002fe200078e020a */
[----:B------:R-:W-:Y:S04]  /*65a0*/  BSSY B1, `(.L_x_276) ;  /* 0x0000006000017945 */ /* 0x000fe80003800000 */
[----:B------:R1:W-:Y:S01]  /*65b0*/  @!P4 STG.E.U8 desc[UR36][R6.64+0xe8], R11 ;  /* 0x0000e80b0600c986 */ /* 0x0003e2000c101124 */
[----:B------:R-:W-:Y:S05]  /*65c0*/  @P3 BRA `(.L_x_277) ;  /* 0x00000000000c3947 */ /* 0x000fea0003800000 */
[----:B------:R-:W1:Y:S02]  /*65d0*/  LDG.E.U8 R164, desc[UR36][R8.64+0xe9] ;  /* 0x0000e92408a47981 */ /* 0x000e64000c1e1100 */
[----:B-1----:R-:W-:-:S05]  /*65e0*/  PRMT R11, R164, 0x8880, RZ ;  /* 0x00008880a40b7816 */ /* 0x002fca00000000ff */
[----:B------:R-:W-:-:S07]  /*65f0*/  IMAD R10, R11, R152, RZ ;  /* 0x000000980b0a7224 */ /* 0x000fce00078e02ff */
.L_x_277:
[----:B------:R-:W-:Y:S05]  /*6600*/  BSYNC B1 ;  /* 0x0000000000017941 */ /* 0x000fea0003800000 */
.L_x_276:
[----:B------:R-:W-:Y:S01]  /*6610*/  @!P3 IMAD R143, R143, R153, R10 ;  /* 0x000000998f8fb224 */ /* 0x000fe200078e020a */
[----:B------:R-:W-:Y:S04]  /*6620*/  BSSY B1, `(.L_x_278) ;  /* 0x0000006000017945 */ /* 0x000fe80003800000 */
[----:B------:R0:W-:Y:S01]  /*6630*/  @!P3 STG.E.U8 desc[UR36][R6.64+0xe9], R143 ;  /* 0x0000e98f0600b986 */ /* 0x0001e2000c101124 */
[----:B------:R-:W-:Y:S05]  /*6640*/  @P5 BRA `(.L_x_279) ;  /* 0x00000000000c5947 */ /* 0x000fea0003800000 */
[----:B------:R-:W1:Y:S02]  /*6650*/  LDG.E.U8 R164, desc[UR36][R2.64+0xf0] ;  /* 0x0000f02402a47981 */ /* 0x000e64000c1e1100 */
[----:B-1----:R-:W-:-:S05]  /*6660*/  PRMT R11, R164, 0x8880, RZ ;  /* 0x00008880a40b7816 */ /* 0x002fca00000000ff */
[----:B------:R-:W-:-:S07]  /*6670*/  IMAD R10, R11, R152, RZ ;  /* 0x000000980b0a7224 */ /* 0x000fce00078e02ff */
.L_x_279:
[----:B------:R-:W-:Y:S05]  /*6680*/  BSYNC B1 ;  /* 0x0000000000017941 */ /* 0x000fea0003800000 */
.L_x_278:
[----:B-1----:R-:W-:Y:S01]  /*6690*/  @!P5 IMAD R11, R144, R153, R10 ;  /* 0x00000099900bd224 */ /* 0x002fe200078e020a */
[----:B------:R-:W-:Y:S04]  /*66a0*/  BSSY B1, `(.L_x_280) ;  /* 0x0000006000017945 */ /* 0x000fe80003800000 */
[----:B------:R1:W-:Y:S01]  /*66b0*/  @!P5 STG.E.U8 desc[UR36][R4.64+0xf0], R11 ;  /* 0x0000f00b0400d986 */ /* 0x0003e2000c101124 */
[----:B------:R-:W-:Y:S05]  /*66c0*/  @P2 BRA `(.L_x_281) ;  /* 0x00000000000c2947 */ /* 0x000fea0003800000 */
[----:B------:R-:W1:Y:S02]  /*66d0*/  LDG.E.U8 R164, desc[UR36][R2.64+0xf1] ;  /* 0x0000f12402a47981 */ /* 0x000e64000c1e1100 */
[----:B-1----:R-:W-:-:S05]  /*66e0*/  PRMT R11, R164, 0x8880, RZ ;  /* 0x00008880a40b7816 */ /* 0x002fca00000000ff */
[----:B------:R-:W-:-:S07]  /*66f0*/  IMAD R10, R11, R152, RZ ;  /* 0x000000980b0a7224 */ /* 0x000fce00078e02ff */
.L_x_281:
[----:B------:R-:W-:Y:S05]  /*6700*/  BSYNC B1 ;  /* 0x0000000000017941 */ /* 0x000fea0003800000 */
.L_x_280:
[C---:B------:R-:W-:Y:S01]  /*6710*/  ISETP.LT.OR P4, PT, R0.reuse, 0xf1, !P0 ;  /* 0x000000f10000780c */ /* 0x040fe20004781670 */
[----:B------:R-:W-:Y:S01]  /*6720*/  @!P2 IMAD R145, R145, R153, R10 ;  /* 0x000000999191a224 */ /* 0x000fe200078e020a */
[----:B------:R-:W-:Y:S01]  /*6730*/  BSSY B1, `(.L_x_282) ;  /* 0x000000a000017945 */ /* 0x000fe20003800000 */
[C---:B------:R-:W-:Y:S02]  /*6740*/  ISETP.LT.OR P3, PT, R0.reuse, 0xf2, !P0 ;  /* 0x000000f20000780c */ /* 0x040fe40004761670 */
        /* <DEDUP_REMOVED lines=8> */
.L_x_283:
[----:B------:R-:W-:Y:S05]  /*67d0*/  BSYNC B1 ;  /* 0x0000000000017941 */ /* 0x000fea0003800000 */
.L_x_282:
[----:B-1----:R-:W-:Y:S01]  /*67e0*/  @!P4 IMAD R11, R146, R153, R10 ;  /* 0x00000099920bc224 */ /* 0x002fe200078e020a */
[----:B------:R-:W-:Y:S04]  /*67f0*/  BSSY B1, `(.L_x_284) ;  /* 0x0000006000017945 */ /* 0x000fe80003800000 */
[----:B------:R1:W-:Y:S01]  /*6800*/  @!P4 STG.E.U8 desc[UR36][R6.64+0xf0], R11 ;  /* 0x0000f00b0600c986 */ /* 0x0003e2000c101124 */
[----:B------:R-:W-:Y:S05]  /*6810*/  @P3 BRA `(.L_x_285) ;  /* 0x00000000000c3947 */ /* 0x000fea0003800000 */
[----:B------:R-:W1:Y:S02]  /*6820*/  LDG.E.U8 R164, desc[UR36][R8.64+0xf1] ;  /* 0x0000f12408a47981 */ /* 0x000e64000c1e1100 */
[----:B-1----:R-:W-:-:S05]  /*6830*/  PRMT R11, R164, 0x8880, RZ ;  /* 0x00008880a40b7816 */ /* 0x002fca00000000ff */
[----:B------:R-:W-:-:S07]  /*6840*/  IMAD R10, R11, R152, RZ ;  /* 0x000000980b0a7224 */ /* 0x000fce00078e02ff */
.L_x_285:
[----:B------:R-:W-:Y:S05]  /*6850*/  BSYNC B1 ;  /* 0x0000000000017941 */ /* 0x000fea0003800000 */
.L_x_284:
[----:B------:R-:W-:Y:S01]  /*6860*/  @!P3 IMAD R147, R147, R153, R10 ;  /* 0x000000999393b224 */ /* 0x000fe200078e020a */
[----:B------:R-:W-:Y:S04]  /*6870*/  BSSY B1, `(.L_x_286) ;  /* 0x0000006000017945 */ /* 0x000fe80003800000 */
[----:B------:R0:W-:Y:S01]  /*6880*/  @!P3 STG.E.U8 desc[UR36][R6.64+0xf1], R147 ;  /* 0x0000f1930600b986 */ /* 0x0001e2000c101124 */
[----:B------:R-:W-:Y:S05]  /*6890*/  @P2 BRA `(.L_x_287) ;  /* 0x00000000000c2947 */ /* 0x000fea0003800000 */
[----:B------:R-:W1:Y:S02]  /*68a0*/  LDG.E.U8 R164, desc[UR36][R2.64+0xf8] ;  /* 0x0000f82402a47981 */ /* 0x000e64000c1e1100 */
[----:B-1----:R-:W-:-:S05]  /*68b0*/  PRMT R11, R164, 0x8880, RZ ;  /* 0x00008880a40b7816 */ /* 0x002fca00000000ff */
[----:B------:R-:W-:-:S07]  /*68c0*/  IMAD R10, R11, R152, RZ ;  /* 0x000000980b0a7224 */ /* 0x000fce00078e02ff */
.L_x_287:
[----:B------:R-:W-:Y:S05]  /*68d0*/  BSYNC B1 ;  /* 0x0000000000017941 */ /* 0x000fea0003800000 */
.L_x_286:
[----:B-1----:R-:W-:Y:S01]  /*68e0*/  @!P2 IMAD R11, R148, R153, R10 ;  /* 0x00000099940ba224 */ /* 0x002fe200078e020a */
[----:B------:R-:W-:Y:S04]  /*68f0*/  BSSY B1, `(.L_x_288) ;  /* 0x0000006000017945 */ /* 0x000fe80003800000 */
[----:B------:R1:W-:Y:S01]  /*6900*/  @!P2 STG.E.U8 desc[UR36][R4.64+0xf8], R11 ;  /* 0x0000f80b0400a986 */ /* 0x0003e2000c101124 */
[----:B------:R-:W-:Y:S05]  /*6910*/  @P1 BRA `(.L_x_289) ;  /* 0x00000000000c1947 */ /* 0x000fea0003800000 */
[----:B------:R-:W1:Y:S02]  /*6920*/  LDG.E.U8 R164, desc[UR36][R2.64+0xf9] ;  /* 0x0000f92402a47981 */ /* 0x000e64000c1e1100 */
[----:B-1----:R-:W-:-:S05]  /*6930*/  PRMT R11, R164, 0x8880, RZ ;  /* 0x00008880a40b7816 */ /* 0x002fca00000000ff */
[----:B------:R-:W-:-:S07]  /*6940*/  IMAD R10, R11, R152, RZ ;  /* 0x000000980b0a7224 */ /* 0x000fce00078e02ff */
.L_x_289:
[----:B------:R-:W-:Y:S05]  /*6950*/  BSYNC B1 ;  /* 0x0000000000017941 */ /* 0x000fea0003800000 */
.L_x_288:
[----:B------:R-:W-:Y:S01]  /*6960*/  @!P1 IMAD R149, R149, R153, R10 ;  /* 0x0000009995959224 */ /* 0x000fe200078e020a */
[----:B------:R-:W-:Y:S04]  /*6970*/  BSSY B1, `(.L_x_290) ;  /* 0x0000006000017945 */ /* 0x000fe80003800000 */
[----:B------:R0:W-:Y:S01]  /*6980*/  @!P1 STG.E.U8 desc[UR36][R4.64+0xf9], R149 ;  /* 0x0000f99504009986 */ /* 0x0001e2000c101124 */
[----:B------:R-:W-:Y:S05]  /*6990*/  @P5 BRA `(.L_x_291) ;  /* 0x00000000000c5947 */ /* 0x000fea0003800000 */
[----:B------:R-:W0:Y:S02]  /*69a0*/  LDG.E.U8 R164, desc[UR36][R8.64+0xf8] ;  /* 0x0000f82408a47981 */ /* 0x000e24000c1e1100 */
[----:B0-----:R-:W-:-:S05]  /*69b0*/  PRMT R3, R164, 0x8880, RZ ;  /* 0x00008880a4037816 */ /* 0x001fca00000000ff */
[----:B------:R-:W-:-:S07]  /*69c0*/  IMAD R10, R3, R152, RZ ;  /* 0x00000098030a7224 */ /* 0x000fce00078e02ff */
.L_x_291:
[----:B------:R-:W-:Y:S05]  /*69d0*/  BSYNC B1 ;  /* 0x0000000000017941 */ /* 0x000fea0003800000 */
.L_x_290:
[----:B0-----:R-:W-:Y:S01]  /*69e0*/  @!P5 IMAD R3, R150, R153, R10 ;  /* 0x000000999603d224 */ /* 0x001fe200078e020a */
[----:B------:R-:W-:Y:S01]  /*69f0*/  ISETP.LT.OR P0, PT, R0, 0xfa, !P0 ;  /* 0x000000fa0000780c */ /* 0x000fe20004701670 */
[----:B------:R-:W-:Y:S03]  /*6a00*/  BSSY B1, `(.L_x_292) ;  /* 0x0000006000017945 */ /* 0x000fe60003800000 */
[----:B------:R0:W-:Y:S09]  /*6a10*/  @!P5 STG.E.U8 desc[UR36][R6.64+0xf8], R3 ;  /* 0x0000f8030600d986 */ /* 0x0001f2000c101124 */
[----:B------:R-:W-:Y:S05]  /*6a20*/  @P0 BRA `(.L_x_293) ;  /* 0x00000000000c0947 */ /* 0x000fea0003800000 */
[----:B------:R-:W0:Y:S02]  /*6a30*/  LDG.E.U8 R164, desc[UR36][R8.64+0xf9] ;  /* 0x0000f92408a47981 */ /* 0x000e24000c1e1100 */
[----:B0-----:R-:W-:-:S05]  /*6a40*/  PRMT R3, R164, 0x8880, RZ ;  /* 0x00008880a4037816 */ /* 0x001fca00000000ff */
[----:B------:R-:W-:-:S07]  /*6a50*/  IMAD R10, R3, R152, RZ ;  /* 0x00000098030a7224 */ /* 0x000fce00078e02ff */
.L_x_293:
[----:B------:R-:W-:Y:S05]  /*6a60*/  BSYNC B1 ;  /* 0x0000000000017941 */ /* 0x000fea0003800000 */
.L_x_292:
[----:B------:R-:W-:Y:S01]  /*6a70*/  IMAD R151, R151, R153, R10 ;  /* 0x0000009997977224 */ /* 0x000fe200078e020a */
[----:B------:R-:W-:Y:S06]  /*6a80*/  @P0 BRA `(.L_x_294) ;  /* 0x0000001800100947 */ /* 0x000fec0003800000 */
[----:B------:R0:W-:Y:S01]  /*6a90*/  STG.E.U8 desc[UR36][R6.64+0xf9], R151 ;  /* 0x0000f99706007986 */ /* 0x0001e2000c101124 */
[----:B------:R-:W-:Y:S05]  /*6aa0*/  BRA `(.L_x_294) ;  /* 0x0000001800087947 */ /* 0x000fea0003800000 */
.L_x_37:
[C---:B------:R-:W-:Y:S02]  /*6ab0*/  ISETP.GE.AND P1, PT, R22.reuse, 0x1, PT ;  /* 0x000000011600780c */ /* 0x040fe40003f26270 */
[----:B------:R-:W-:Y:S02]  /*6ac0*/  ISETP.GE.AND P0, PT, R22, 0x9, PT ;  /* 0x000000091600780c */ /* 0x000fe40003f06270 */
[C---:B------:R-:W-:Y:S02]  /*6ad0*/  ISETP.LT.OR P4, PT, R0.reuse, 0x1, !P1 ;  /* 0x000000010000780c */ /* 0x040fe40004f81670 */
[C---:B------:R-:W-:Y:S02]  /*6ae0*/  ISETP.LT.OR P3, PT, R0.reuse, 0x2, !P1 ;  /* 0x000000020000780c */ /* 0x040fe40004f61670 */
[C---:B------:R-:W-:Y:S02]  /*6af0*/  ISETP.LT.OR P2, PT, R0.reuse, 0x1, !P0 ;  /* 0x000000010000780c */ /* 0x040fe40004741670 */
[----:B------:R-:W-:-:S07]  /*6b00*/  ISETP.LT.OR P5, PT, R0, 0x2, !P0 ;  /* 0x000000020000780c */ /* 0x000fce00047a1670 */
[-C--:B------:R-:W-:Y:S02]  /*6b10*/  @!P4 IMAD R3, R24, R153.reuse, RZ ;  /* 0x000000991803c224 */ /* 0x080fe400078e02ff */
[-C--:B------:R-:W-:Y:S02]  /*6b20*/  @!P3 IMAD R25, R25, R153.reuse, RZ ;  /* 0x000000991919b224 */ /* 0x080fe400078e02ff */
[-C--:B------:R-:W-:Y:S01]  /*6b30*/  @!P2 IMAD R9, R26, R153.reuse, RZ ;  /* 0x000000991a09a224 */ /* 0x080fe200078e02ff */
[----:B------:R0:W-:Y:S01]  /*6b40*/  @!P4 STG.E.U8 desc[UR36][R4.64], R3 ;  /* 0x000000030400c986 */ /* 0x0001e2000c101124 */
[C---:B------:R-:W-:Y:S01]  /*6b50*/  ISETP.LT.OR P4, PT, R0.reuse, 0x9, !P1 ;  /* 0x000000090000780c */ /* 0x040fe20004f81670 */
[----:B------:R-:W-:Y:S02]  /*6b60*/  @!P5 IMAD R27, R27, R153, RZ ;  /* 0x000000991b1bd224 */ /* 0x000fe400078e02ff */
[----:B------:R-:W-:Y:S01]  /*6b70*/  @!P3 STG.E.U8 desc[UR36][R4.64+0x1], R25 ;  /* 0x000001190400b986 */ /* 0x000fe2000c101124 */
[----:B------:R-:W-:-:S03]  /*6b80*/  ISETP.LT.OR P3, PT, R0, 0xa, !P1 ;  /* 0x0000000a0000780c */ /* 0x000fc60004f61670 */
[----:B------:R1:W-:Y:S01]  /*6b90*/  @!P2 STG.E.U8 desc[UR36][R6.64], R9 ;  /* 0x000000090600a986 */ /* 0x0003e2000c101124 */
[----:B------:R-:W-:-:S03]  /*6ba0*/  ISETP.LT.OR P2, PT, R0, 0x9, !P0 ;  /* 0x000000090000780c */ /* 0x000fc60004741670 */
[----:B------:R-:W-:Y:S01]  /*6bb0*/  @!P5 STG.E.U8 desc[UR36][R6.64+0x1], R27 ;  /* 0x0000011b0600d986 */ /* 0x000fe2000c101124 */
[----:B------:R-:W-:Y:S01]  /*6bc0*/  ISETP.LT.OR P5, PT, R0, 0xa, !P0 ;  /* 0x0000000a0000780c */ /* 0x000fe200047a1670 */
[----:B------:R-:W-:-:S04]  /*6bd0*/  @!P4 IMAD R11, R28, R153, RZ ;  /* 0x000000991c0bc224 */ /* 0x000fc800078e02ff */
[-C--:B------:R-:W-:Y:S01]  /*6be0*/  @!P3 IMAD R29, R29, R153.reuse, RZ ;  /* 0x000000991d1db224 */ /* 0x080fe200078e02ff */
[----:B------:R-:W-:Y:S01]  /*6bf0*/  @!P4 STG.E.U8 desc[UR36][R4.64+0x8], R11 ;  /* 0x0000080b0400c986 */ /* 0x000fe2000c101124 */
[----:B------:R-:W-:Y:S02]  /*6c00*/  ISETP.LT.OR P4, PT, R0, 0x11, !P1 ;  /* 0x000000110000780c */ /* 0x000fe40004f81670 */
[-C--:B0-----:R-:W-:Y:S01]  /*6c10*/  @!P2 IMAD R3, R30, R153.reuse, RZ ;  /* 0x000000991e03a224 */ /* 0x081fe200078e02ff */
[----:B------:R-:W-:Y:S01]  /*6c20*/  @!P3 STG.E.U8 desc[UR36][R4.64+0x9], R29 ;  /* 0x0000091d0400b986 */ /* 0x000fe2000c101124 */
[C---:B------:R-:W-:Y:S02]  /*6c30*/  ISETP.LT.OR P3, PT, R0.reuse, 0x12, !P1 ;  /* 0x000000120000780c */ /* 0x040fe40004f61670 */
[----:B------:R-:W-:Y:S01]  /*6c40*/  @!P5 IMAD R31, R31, R153, RZ ;  /* 0x000000991f1fd224 */ /* 0x000fe200078e02ff */
[----:B------:R0:W-:Y:S01]  /*6c50*/  @!P2 STG.E.U8 desc[UR36][R6.64+0x8], R3 ;  /* 0x000008030600a986 */ /* 0x0001e2000c101124 */
[----:B------:R-:W-:-:S03]  /*6c60*/  ISETP.LT.OR P2, PT, R0, 0x11, !P0 ;  /* 0x000000110000780c */ /* 0x000fc60004741670 */
[----:B------:R-:W-:Y:S01]  /*6c70*/  @!P5 STG.E.U8 desc[UR36][R6.64+0x9], R31 ;  /* 0x0000091f0600d986 */ /* 0x000fe2000c101124 */
[----:B------:R-:W-:Y:S01]  /*6c80*/  ISETP.LT.OR P5, PT, R0, 0x12, !P0 ;  /* 0x000000120000780c */ /* 0x000fe200047a1670 */
[----:B-1----:R-:W-:-:S04]  /*6c90*/  @!P4 IMAD R9, R32, R153, RZ ;  /* 0x000000992009c224 */ /* 0x002fc800078e02ff */
        /* <DEDUP_REMOVED lines=301> */
[----:B------:R1:W-:Y:S01]  /*7f70*/  @!P4 STG.E.U8 desc[UR36][R4.64+0xd8], R11 ;  /* 0x0000d80b0400c986 */ /* 0x0003e2000c101124 */
        /* <DEDUP_REMOVED lines=13> */
[-C--:B-1----:R-:W-:Y:S01]  /*8050*/  @!P2 IMAD R11, R138, R153.reuse, RZ ;  /* 0x000000998a0ba224 */ /* 0x082fe200078e02ff */
[----:B------:R-:W-:Y:S01]  /*8060*/  @!P3 STG.E.U8 desc[UR36][R4.64+0xe1], R137 ;  /* 0x0000e1890400b986 */ /* 0x000fe2000c101124 */
[C---:B------:R-:W-:Y:S02]  /*8070*/  ISETP.LT.OR P3, PT, R0.reuse, 0xea, !P1 ;  /* 0x000000ea0000780c */ /* 0x040fe40004f61670 */
[----:B------:R-:W-:Y:S01]  /*8080*/  @!P5 IMAD R139, R139, R153, RZ ;  /* 0x000000998b8bd224 */ /* 0x000fe200078e02ff */
[----:B------:R1:W-:Y:S01]  /*8090*/  @!P2 STG.E.U8 desc[UR36][R6.64+0xe0], R11 ;  /* 0x0000e00b0600a986 */ /* 0x0003e2000c101124 */
[----:B------:R-:W-:-:S03]  /*80a0*/  ISETP.LT.OR P2, PT, R0, 0xe9, !P0 ;  /* 0x000000e90000780c */ /* 0x000fc60004741670 */
[----:B------:R-:W-:Y:S01]  /*80b0*/  @!P5 STG.E.U8 desc[UR36][R6.64+0xe1], R139 ;  /* 0x0000e18b0600d986 */ /* 0x000fe2000c101124 */
[----:B------:R-:W-:Y:S01]  /*80c0*/  ISETP.LT.OR P5, PT, R0, 0xea, !P0 ;  /* 0x000000ea0000780c */ /* 0x000fe200047a1670 */
[----:B0-----:R-:W-:-:S04]  /*80d0*/  @!P4 IMAD R3, R140, R153, RZ ;  /* 0x000000998c03c224 */ /* 0x001fc800078e02ff */
[-C--:B------:R-:W-:Y:S01]  /*80e0*/  @!P3 IMAD R141, R141, R153.reuse, RZ ;  /* 0x000000998d8db224 */ /* 0x080fe200078e02ff */
[----:B------:R0:W-:Y:S01]  /*80f0*/  @!P4 STG.E.U8 desc[UR36][R4.64+0xe8], R3 ;  /* 0x0000e8030400c986 */ /* 0x0001e2000c101124 */
[----:B------:R-:W-:Y:S02]  /*8100*/  ISETP.LT.OR P4, PT, R0, 0xf2, !P1 ;  /* 0x000000f20000780c */ /* 0x000fe40004f81670 */
[-C--:B--2---:R-:W-:Y:S01]  /*8110*/  @!P2 IMAD R9, R142, R153.reuse, RZ ;  /* 0x000000998e09a224 */ /* 0x084fe200078e02ff */
[----:B------:R-:W-:Y:S01]  /*8120*/  @!P3 STG.E.U8 desc[UR36][R4.64+0xe9], R141 ;  /* 0x0000e98d0400b986 */ /* 0x000fe2000c101124 */
[C---:B------:R-:W-:Y:S02]  /*8130*/  ISETP.LT.OR P3, PT, R0.reuse, 0xf1, !P1 ;  /* 0x000000f10000780c */ /* 0x040fe40004f61670 */
[----:B------:R-:W-:Y:S01]  /*8140*/  @!P5 IMAD R143, R143, R153, RZ ;  /* 0x000000998f8fd224 */ /* 0x000fe200078e02ff */
[----:B------:R-:W-:Y:S01]  /*8150*/  @!P2 STG.E.U8 desc[UR36][R6.64+0xe8], R9 ;  /* 0x0000e8090600a986 */ /* 0x000fe2000c101124 */
[----:B------:R-:W-:-:S03]  /*8160*/  ISETP.LT.OR P2, PT, R0, 0xf1, !P0 ;  /* 0x000000f10000780c */ /* 0x000fc60004741670 */
[----:B------:R-:W-:Y:S01]  /*8170*/  @!P5 STG.E.U8 desc[UR36][R6.64+0xe9], R143 ;  /* 0x0000e98f0600d986 */ /* 0x000fe2000c101124 */
[----:B------:R-:W-:Y:S01]  /*8180*/  ISETP.LT.OR P5, PT, R0, 0xf9, !P0 ;  /* 0x000000f90000780c */ /* 0x000fe200047a1670 */
[----:B------:R-:W-:-:S04]  /*8190*/  @!P4 IMAD R145, R145, R153, RZ ;  /* 0x000000999191c224 */ /* 0x000fc800078e02ff */
[-C--:B-1----:R-:W-:Y:S01]  /*81a0*/  @!P3 IMAD R11, R144, R153.reuse, RZ ;  /* 0x00000099900bb224 */ /* 0x082fe200078e02ff */
[----:B------:R-:W-:Y:S01]  /*81b0*/  @!P4 STG.E.U8 desc[UR36][R4.64+0xf1], R145 ;  /* 0x0000f1910400c986 */ /* 0x000fe2000c101124 */
[C---:B------:R-:W-:Y:S02]  /*81c0*/  ISETP.LT.OR P4, PT, R0.reuse, 0xf2, !P0 ;  /* 0x000000f20000780c */ /* 0x040fe40004781670 */
[C---:B------:R-:W-:Y:S01]  /*81d0*/  ISETP.LT.OR P0, PT, R0.reuse, 0xfa, !P0 ;  /* 0x000000fa0000780c */ /* 0x040fe20004701670 */
[----:B------:R1:W-:Y:S01]  /*81e0*/  @!P3 STG.E.U8 desc[UR36][R4.64+0xf0], R11 ;  /* 0x0000f00b0400b986 */ /* 0x0003e2000c101124 */
[----:B------:R-:W-:Y:S01]  /*81f0*/  ISETP.LT.OR P3, PT, R0, 0xf9, !P1 ;  /* 0x000000f90000780c */ /* 0x000fe20004f61670 */
[----:B0-----:R-:W-:Y:S01]  /*8200*/  @!P2 IMAD R3, R146, R153, RZ ;  /* 0x000000999203a224 */ /* 0x001fe200078e02ff */
[----:B------:R-:W-:-:S04]  /*8210*/  ISETP.LT.OR P1, PT, R0, 0xfa, !P1 ;  /* 0x000000fa0000780c */ /* 0x000fc80004f21670 */
[----:B------:R0:W-:Y:S03]  /*8220*/  @!P2 STG.E.U8 desc[UR36][R6.64+0xf0], R3 ;  /* 0x0000f0030600a986 */ /* 0x0001e6000c101124 */
[-C--:B------:R-:W-:Y:S02]  /*8230*/  @!P4 IMAD R147, R147, R153.reuse, RZ ;  /* 0x000000999393c224 */ /* 0x080fe400078e02ff */
[-C--:B-1----:R-:W-:Y:S02]  /*8240*/  @!P5 IMAD R11, R150, R153.reuse, RZ ;  /* 0x00000099960bd224 */ /* 0x082fe400078e02ff */
[-C--:B------:R-:W-:Y:S01]  /*8250*/  @!P3 IMAD R9, R148, R153.reuse, RZ ;  /* 0x000000999409b224 */ /* 0x080fe200078e02ff */
[----:B------:R0:W-:Y:S01]  /*8260*/  @!P4 STG.E.U8 desc[UR36][R6.64+0xf1], R147 ;  /* 0x0000f1930600c986 */ /* 0x0001e2000c101124 */
[-C--:B------:R-:W-:Y:S02]  /*8270*/  @!P1 IMAD R149, R149, R153.reuse, RZ ;  /* 0x0000009995959224 */ /* 0x080fe400078e02ff */
[----:B------:R-:W-:Y:S01]  /*8280*/  @!P0 IMAD R151, R151, R153, RZ ;  /* 0x0000009997978224 */ /* 0x000fe200078e02ff */
[----:B------:R0:W-:Y:S04]  /*8290*/  @!P3 STG.E.U8 desc[UR36][R4.64+0xf8], R9 ;  /* 0x0000f8090400b986 */ /* 0x0001e8000c101124 */
[----:B------:R0:W-:Y:S04]  /*82a0*/  @!P1 STG.E.U8 desc[UR36][R4.64+0xf9], R149 ;  /* 0x0000f99504009986 */ /* 0x0001e8000c101124 */
[----:B------:R0:W-:Y:S04]  /*82b0*/  @!P5 STG.E.U8 desc[UR36][R6.64+0xf8], R11 ;  /* 0x0000f80b0600d986 */ /* 0x0001e8000c101124 */
[----:B------:R0:W-:Y:S02]  /*82c0*/  @!P0 STG.E.U8 desc[UR36][R6.64+0xf9], R151 ;  /* 0x0000f99706008986 */ /* 0x0001e4000c101124 */
.L_x_294:
[----:B------:R-:W-:Y:S05]  /*82d0*/  BSYNC B0 ;  /* 0x0000000000007941 */ /* 0x000fea0003800000 */
.L_x_36:
[----:B0-----:R-:W2:Y:S01]  /*82e0*/  LDL.64 R2, [R1] ;  /* 0x0000000001027983 */ /* 0x001ea20000100a00 */
[----:B------:R-:W-:Y:S01]  /*82f0*/  ULDC.64 UR4, c[0x0][0x650] ;  /* 0x0001940000047ab9 */ /* 0x000fe20000000a00 */
[----:B------:R0:W-:Y:S01]  /*8300*/  SYNCS.ARRIVE.TRANS64.A1T0 RZ, [R162+UR45], RZ ;  /* 0x000000ffa2ff79a7 */ /* 0x0001e2000810002d */
[----:B------:R-:W-:Y:S01]  /*8310*/  PRMT R0, RZ, 0x7610, R0 ;  /* 0x00007610ff007816 */ /* 0x000fe20000000000 */
[----:B------:R-:W-:Y:S02]  /*8320*/  IMAD.MOV.U32 R19, RZ, RZ, -0x1 ;  /* 0xffffffffff137424 */ /* 0x000fe400078e00ff */
[----:B------:R-:W-:Y:S01]  /*8330*/  IMAD.MOV.U32 R22, RZ, RZ, -0x1 ;  /* 0xffffffffff167424 */ /* 0x000fe200078e00ff */
[----:B--2---:R-:W-:-:S04]  /*8340*/  LEA R18, P0, R2, R18, 0x1 ;  /* 0x0000001202127211 */ /* 0x004fc800078008ff */
[----:B------:R-:W-:Y:S01]  /*8350*/  LEA.HI.X R17, R2, R17, R23, 0x1, P0 ;  /* 0x0000001102117211 */ /* 0x000fe200000f0c17 */
[----:B------:R-:W-:Y:S01]  /*8360*/  IMAD.MOV.U32 R2, RZ, RZ, -0x1 ;  /* 0xffffffffff027424 */ /* 0x000fe200078e00ff */
[----:B------:R-:W-:-:S04]  /*8370*/  ISETP.GE.U32.AND P0, PT, R18, UR4, PT ;  /* 0x0000000412007c0c */ /* 0x000fc8000bf06070 */
[----:B------:R-:W-:-:S13]  /*8380*/  ISETP.GE.U32.AND.EX P0, PT, R17, UR5, PT, P0 ;  /* 0x0000000511007c0c */ /* 0x000fda000bf06100 */
[----:B0-----:R-:W-:Y:S05]  /*8390*/  @P0 BRA `(.L_x_295) ;  /* 0x0000000400700947 */ /* 0x001fea0003800000 */
[----:B------:R-:W0:Y:S01]  /*83a0*/  S2R R10, SR_CTAID.X ;  /* 0x00000000000a7919 */ /* 0x000e220000002500 */
[----:B------:R-:W2:Y:S01]  /*83b0*/  LDC.64 R8, c[0x0][0x628] ;  /* 0x00018a00ff087b82 */ /* 0x000ea20000000a00 */
[----:B------:R-:W-:Y:S01]  /*83c0*/  ULDC UR4, c[0x0][0x150] ;  /* 0x0000540000047ab9 */ /* 0x000fe20000000800 */
[----:B---3--:R-:W-:Y:S01]  /*83d0*/  IMAD.MOV.U32 R6, RZ, RZ, R18 ;  /* 0x000000ffff067224 */ /* 0x008fe200078e0012 */
[----:B------:R-:W3:Y:S01]  /*83e0*/  S2R R20, SR_CTAID.Y ;  /* 0x0000000000147919 */ /* 0x000ee20000002600 */
[----:B------:R-:W-:-:S04]  /*83f0*/  IMAD.MOV.U32 R7, RZ, RZ, R17 ;  /* 0x000000ffff077224 */ /* 0x000fc800078e0011 */
[----:B------:R-:W1:Y:S08]  /*8400*/  LDC R15, c[0x0][0x144] ;  /* 0x00005100ff0f7b82 */ /* 0x000e700000000800 */
[----:B------:R-:W1:Y:S08]  /*8410*/  LDC R0, c[0x0][0x630] ;  /* 0x00018c00ff007b82 */ /* 0x000e700000000800 */
[----:B------:R-:W1:Y:S01]  /*8420*/  LDC.64 R12, c[0x0][0x620] ;  /* 0x00018800ff0c7b82 */ /* 0x000e620000000a00 */
[----:B--2---:R-:W-:-:S04]  /*8430*/  ISETP.NE.U32.AND P0, PT, R8, RZ, PT ;  /* 0x000000ff0800720c */ /* 0x004fc80003f05070 */
[----:B------:R-:W-:Y:S02]  /*8440*/  ISETP.NE.AND.EX P0, PT, R9, RZ, PT, P0 ;  /* 0x000000ff0900720c */ /* 0x000fe40003f05300 */
[----:B0-----:R-:W-:-:S05]  /*8450*/  I2FP.F32.U32 R2, R10 ;  /* 0x0000000a00027245 */ /* 0x001fca0000201000 */
[----:B------:R-:W-:-:S04]  /*8460*/  FMUL R2, R2, UR4 ;  /* 0x0000000402027c20 */ /* 0x000fc80008400000 */
[----:B------:R0:W2:Y:S02]  /*8470*/  F2I.U32.TRUNC.NTZ R14, R2 ;  /* 0x00000002000e7305 */ /* 0x0000a4000020f000 */
[----:B---3--:R-:W-:Y:S05]  /*8480*/  @!P0 BRA `(.L_x_296) ;  /* 0x0000000000288947 */ /* 0x008fea0003800000 */
[----:B------:R-:W3:Y:S02]  /*8490*/  LDC R3, c[0x0][0x634] ;  /* 0x00018d00ff037b82 */ /* 0x000ee40000000800 */
[----:B---3--:R-:W-:-:S05]  /*84a0*/  IADD3 R7, P0, R18, R3, RZ ;  /* 0x0000000312077210 */ /* 0x008fca0007f1e0ff */
[----:B-1----:R-:W-:-:S04]  /*84b0*/  IMAD.X R11, RZ, RZ, R17, P0 ;  /* 0x000000ffff0b7224 */ /* 0x002fc800000e0611 */
[----:B0-----:R-:W-:-:S04]  /*84c0*/  IMAD.WIDE.U32 R2, R11, R8, RZ ;  /* 0x000000080b027225 */ /* 0x001fc800078e00ff */
[----:B----4-:R-:W-:-:S04]  /*84d0*/  IMAD.WIDE.U32 R4, P0, R7, R9, R2 ;  /* 0x0000000907047225 */ /* 0x010fc80007800002 */
[----:B------:R-:W-:-:S04]  /*84e0*/  IMAD.WIDE.U32 R2, R7, R8, RZ ;  /* 0x0000000807027225 */ /* 0x000fc800078e00ff */
[----:B------:R-:W-:Y:S01]  /*84f0*/  IMAD.X R7, RZ, RZ, RZ, P0 ;  /* 0x000000ffff077224 */ /* 0x000fe200000e06ff */
[----:B------:R-:W-:Y:S01]  /*8500*/  IADD3 RZ, P0, R3, R4, RZ ;  /* 0x0000000403ff7210 */ /* 0x000fe20007f1e0ff */
[----:B------:R-:W-:-:S04]  /*8510*/  IMAD.MOV.U32 R6, RZ, RZ, R5 ;  /* 0x000000ffff067224 */ /* 0x000fc800078e0005 */
[----:B------:R-:W-:-:S08]  /*8520*/  IMAD.WIDE.U32.X R6, R11, R9, R6, P0 ;  /* 0x000000090b067225 */ /* 0x000fd000000e0406 */
.L_x_296:
[----:B------:R-:W3:Y:S01]  /*8530*/  LDC.64 R26, c[0x0][0x640] ;  /* 0x00019000ff1a7b82 */ /* 0x000ee20000000a00 */
[-C--:B-1----:R-:W-:Y:S01]  /*8540*/  SHF.R.U64 R11, R6, R0.reuse, R7 ;  /* 0x00000000060b7219 */ /* 0x082fe20000001207 */
[----:B------:R-:W-:Y:S01]  /*8550*/  IMAD.MOV.U32 R19, RZ, RZ, R17 ;  /* 0x000000ffff137224 */ /* 0x000fe200078e0011 */
[----:B------:R-:W-:Y:S01]  /*8560*/  SHF.R.U32.HI R0, RZ, R0, R7 ;  /* 0x00000000ff007219 */ /* 0x000fe20000011607 */
[----:B--2---:R-:W-:Y:S01]  /*8570*/  IMAD.MOV R14, RZ, RZ, -R14 ;  /* 0x000000ffff0e7224 */ /* 0x004fe200078e0a0e */
[----:B----4-:R-:W-:Y:S01]  /*8580*/  IADD3 R5, P0, RZ, -R11, RZ ;  /* 0x8000000bff057210 */ /* 0x010fe20007f1e0ff */
[----:B------:R-:W-:Y:S01]  /*8590*/  ULDC UR4, c[0x0][0x154] ;  /* 0x0000550000047ab9 */ /* 0x000fe20000000800 */
[----:B------:R-:W-:Y:S01]  /*85a0*/  IMAD.MOV.U32 R7, RZ, RZ, 0x1 ;  /* 0x00000001ff077424 */ /* 0x000fe200078e00ff */
[----:B------:R-:W1:Y:S01]  /*85b0*/  LDC R4, c[0x0][0x618] ;  /* 0x00018600ff047b82 */ /* 0x000e620000000800 */
[----:B------:R-:W-:Y:S02]  /*85c0*/  IMAD R22, R15, R14, R10 ;  /* 0x0000000e0f167224 */ /* 0x000fe400078e020a */
[----:B------:R-:W-:-:S04]  /*85d0*/  IMAD.X R3, RZ, RZ, ~R0, P0 ;  /* 0x000000ffff037224 */ /* 0x000fc800000e0e00 */
[-C--:B------:R-:W-:Y:S01]  /*85e0*/  IMAD R0, R3, R12.reuse, RZ ;  /* 0x0000000c03007224 */ /* 0x080fe200078e02ff */
[----:B------:R-:W2:Y:S01]  /*85f0*/  LDC R6, c[0x0][0x608] ;  /* 0x00018200ff067b82 */ /* 0x000ea20000000800 */
[----:B0-----:R-:W-:-:S04]  /*8600*/  IMAD.WIDE.U32 R2, R5, R12, R18 ;  /* 0x0000000c05027225 */ /* 0x001fc800078e0012 */
[----:B------:R-:W-:Y:S01]  /*8610*/  IMAD R5, R5, R13, R0 ;  /* 0x0000000d05057224 */ /* 0x000fe200078e0200 */
[----:B------:R-:W-:Y:S02]  /*8620*/  I2FP.F32.U32 R0, R20 ;  /* 0x0000001400007245 */ /* 0x000fe40000201000 */
[----:B------:R-:W0:Y:S01]  /*8630*/  LDC R24, c[0x0][0x658] ;  /* 0x00019600ff187b82 */ /* 0x000e220000000800 */
[----:B------:R-:W-:Y:S01]  /*8640*/  IMAD.IADD R3, R3, 0x1, R5 ;  /* 0x0000000103037824 */ /* 0x000fe200078e0205 */
[----:B---3--:R-:W-:Y:S01]  /*8650*/  ISETP.NE.U32.AND P0, PT, R26, RZ, PT ;  /* 0x000000ff1a00720c */ /* 0x008fe20003f05070 */
[----:B------:R-:W-:Y:S01]  /*8660*/  FMUL R0, R0, UR4 ;  /* 0x0000000400007c20 */ /* 0x000fe20008400000 */
[----:B------:R-:W-:Y:S02]  /*8670*/  IMAD.MOV.U32 R5, RZ, RZ, -0x1 ;  /* 0xffffffffff057424 */ /* 0x000fe400078e00ff */
[----:B------:R-:W-:Y:S01]  /*8680*/  ISETP.NE.AND.EX P0, PT, R27, RZ, PT, P0 ;  /* 0x000000ff1b00720c */ /* 0x000fe20003f05300 */
[----:B------:R3:W4:Y:S01]  /*8690*/  F2I.U32.TRUNC.NTZ R12, R0 ;  /* 0x00000000000c7305 */ /* 0x000722000020f000 */
[----:B------:R-:W3:Y:S01]  /*86a0*/  LDC R15, c[0x0][0x148] ;  /* 0x00005200ff0f7b82 */ /* 0x000ee20000000800 */
[----:B-1----:R-:W-:-:S02]  /*86b0*/  SHF.R.U64 R10, R2, R4, R3 ;  /* 0x00000004020a7219 */ /* 0x002fc40000001203 */
[----:B------:R-:W-:-:S05]  /*86c0*/  SHF.R.U32.HI R3, RZ, R4, R3 ;  /* 0x00000004ff037219 */ /* 0x000fca0000011603 */
[----:B------:R-:W1:Y:S01]  /*86d0*/  LDC R14, c[0x0][0x600] ;  /* 0x00018000ff0e7b82 */ /* 0x000e620000000800 */
[-CC-:B--2---:R-:W-:Y:S02]  /*86e0*/  SHF.R.U64 R8, R10, R6.reuse, R3.reuse ;  /* 0x000000060a087219 */ /* 0x184fe40000001203 */
[----:B------:R-:W-:-:S05]  /*86f0*/  SHF.R.U32.HI R3, RZ, R6, R3 ;  /* 0x00000006ff037219 */ /* 0x000fca0000011603 */
[----:B------:R-:W2:Y:S01]  /*8700*/  LDC R21, c[0x0][0x648] ;  /* 0x00019200ff157b82 */ /* 0x000ea20000000800 */
[-CC-:B0-----:R-:W-:Y:S02]  /*8710*/  SHF.R.U64 R13, R8, R24.reuse, R3.reuse ;  /* 0x00000018080d7219 */ /* 0x181fe40000001203 */
[-C--:B------:R-:W-:Y:S02]  /*8720*/  SHF.L.U32 R5, R5, R24.reuse, RZ ;  /* 0x0000001805057219 */ /* 0x080fe400000006ff */
[-C--:B------:R-:W-:Y:S01]  /*8730*/  SHF.R.U32.HI R3, RZ, R24.reuse, R3 ;  /* 0x00000018ff037219 */ /* 0x080fe20000011603 */
[----:B------:R-:W-:Y:S01]  /*8740*/  IMAD.MOV.U32 R2, RZ, RZ, R13 ;  /* 0x000000ffff027224 */ /* 0x000fe200078e000d */
[----:B------:R-:W-:Y:S01]  /*8750*/  SHF.L.U32 R24, R7, R24, RZ ;  /* 0x0000001807187219 */ /* 0x000fe200000006ff */
[----:B------:R-:W0:Y:S01]  /*8760*/  LDC R25, c[0x0][0x638] ;  /* 0x00018e00ff197b82 */ /* 0x000e220000000800 */
[----:B------:R-:W-:-:S07]  /*8770*/  LOP3.LUT R19, RZ, R5, RZ, 0x33, !PT ;  /* 0x00000005ff137212 */ /* 0x000fce00078e33ff */
[----:B------:R-:W0:Y:S01]  /*8780*/  LDC R28, c[0x0][0x610] ;  /* 0x00018400ff1c7b82 */ /* 0x000e220000000800 */
[----:B----4-:R-:W-:Y:S05]  /*8790*/  @!P0 BRA `(.L_x_297) ;  /* 0x0000000000288947 */ /* 0x010fea0003800000 */
[----:B---3--:R-:W3:Y:S02]  /*87a0*/  LDC R0, c[0x0][0x64c] ;  /* 0x00019300ff007b82 */ /* 0x008ee40000000800 */
[----:B---3--:R-:W-:-:S05]  /*87b0*/  IADD3 R7, P0, R13, R0, RZ ;  /* 0x000000000d077210 */ /* 0x008fca0007f1e0ff */
        /* <DEDUP_REMOVED lines=8> */
.L_x_297:
[----:B------:R-:W4:Y:S01]  /*8840*/  LDC R4, c[0x0][0x65c] ;  /* 0x00019700ff047b82 */ /* 0x000f220000000800 */
[----:B--23--:R-:W-:Y:S01]  /*8850*/  SHF.R.U64 R0, R2, R21, R3 ;  /* 0x0000001502007219 */ /* 0x00cfe20000001203 */
[----:B-1----:R-:W-:Y:S01]  /*8860*/  VIADD R3, R14, 0xffffffff ;  /* 0xffffffff0e037836 */ /* 0x002fe20000000000 */
[----:B------:R-:W-:Y:S01]  /*8870*/  LOP3.LUT R19, R8, R19, RZ, 0xc0, !PT ;  /* 0x0000001308137212 */ /* 0x000fe200078ec0ff */
[----:B------:R-:W-:Y:S02]  /*8880*/  IMAD.MOV R12, RZ, RZ, -R12 ;  /* 0x000000ffff0c7224 */ /* 0x000fe400078e0a0c */
[----:B------:R-:W-:Y:S01]  /*8890*/  IMAD.MOV R2, RZ, RZ, -R0 ;  /* 0x000000ffff027224 */ /* 0x000fe200078e0a00 */
[----:B------:R-:W-:Y:S01]  /*88a0*/  LOP3.LUT R3, R10, R3, RZ, 0xc0, !PT ;  /* 0x000000030a037212 */ /* 0x000fe200078ec0ff */
[----:B------:R-:W-:Y:S02]  /*88b0*/  IMAD R19, R24, R0, R19 ;  /* 0x0000000018137224 */ /* 0x000fe400078e0213 */
[----:B0-----:R-:W-:-:S04]  /*88c0*/  IMAD R0, R2, R25, R13 ;  /* 0x0000001902007224 */ /* 0x001fc800078e020d */
[----:B------:R-:W-:Y:S01]  /*88d0*/  IMAD R2, R0, R14, R3 ;  /* 0x0000000e00027224 */ /* 0x000fe200078e0203 */
[----:B----4-:R-:W-:Y:S01]  /*88e0*/  ISETP.NE.AND P0, PT, R4, 0x1, PT ;  /* 0x000000010400780c */ /* 0x010fe20003f05270 */
[----:B------:R-:W-:-:S05]  /*88f0*/  IMAD.MOV.U32 R4, RZ, RZ, 0x1 ;  /* 0x00000001ff047424 */ /* 0x000fca00078e00ff */
[----:B------:R-:W-:-:S07]  /*8900*/  PRMT R0, R4, 0x7610, R0 ;  /* 0x0000761004007816 */ /* 0x000fce0000000000 */
[----:B------:R-:W-:-:S04]  /*8910*/  @P0 IMAD R22, R15, R12, R20 ;  /* 0x0000000c0f160224 */ /* 0x000fc800078e0214 */
[----:B------:R-:W-:-:S05]  /*8920*/  IMAD R19, R19, R28, R22 ;  /* 0x0000001c13137224 */ /* 0x000fca00078e0216 */
[----:B------:R-:W-:Y:S02]  /*8930*/  SEL R22, R2, R19, !P0 ;  /* 0x0000001302167207 */ /* 0x000fe40004000000 */
[----:B------:R-:W-:Y:S01]  /*8940*/  SEL R19, R19, R2, !P0 ;  /* 0x0000000213137207 */ /* 0x000fe20004000000 */
[----:B------:R-:W-:-:S07]  /*8950*/  IMAD.MOV.U32 R2, RZ, RZ, R11 ;  /* 0x000000ffff027224 */ /* 0x000fce00078e000b */
.L_x_295:
[----:B------:R-:W-:Y:S02]  /*8960*/  LOP3.LUT P0, RZ, R0, 0xff, RZ, 0xc0, !PT ;  /* 0x000000ff00ff7812 */ /* 0x000fe4000780c0ff */
[----:B------:R-:W-:-:S11]  /*8970*/  LOP3.LUT R165, R165, 0x1, RZ, 0x3c, !PT ;  /* 0x00000001a5a57812 */ /* 0x000fd600078e3cff */
[----:B------:R-:W-:Y:S05]  /*8980*/  @P0 BRA `(.L_x_298) ;  /* 0xffffff8c00440947 */ /* 0x000fea000383ffff */
[----:B------:R-:W-:Y:S05]  /*8990*/  EXIT ;  /* 0x000000000000794d */ /* 0x000fea0003800000 */
.L_x_17:
[----:B------:R-:W-:-:S08]  /*89a0*/  ISETP.NE.AND P0, PT, R5, RZ, PT ;  /* 0x000000ff0500720c */ /* 0x000fd00003f05270 */
[----:B0-----:R-:W0:-:S00]  /*89b0*/  USETMAXREG.DEALLOC.CTAPOOL 0x28 ;  /* 0x00000028000079c8 */ /* 0x001e0000080e0500 */
[----:B------:R-:W-:Y:S05]  /*89c0*/  @P0 EXIT ;  /* 0x000000000000094d */ /* 0x000fea0003800000 */
[----:B0-----:R-:W-:Y:S01]  /*89d0*/  LOP3.LUT P0, RZ, R8, 0xff, RZ, 0xc0, !PT ;  /* 0x000000ff08ff7812 */ /* 0x001fe2000780c0ff */
[----:B------:R-:W-:Y:S02]  /*89e0*/  IMAD.MOV.U32 R0, RZ, RZ, 0x1 ;  /* 0x00000001ff007424 */ /* 0x000fe400078e00ff */
[----:B------:R-:W-:-:S10]  /*89f0*/  IMAD.MOV.U32 R7, RZ, RZ, RZ ;  /* 0x000000ffff077224 */ /* 0x000fd400078e00ff */
[----:B------:R-:W-:Y:S05]  /*8a00*/  @!P0 BRA `(.L_x_299) ;  /* 0x0000000c00748947 */ /* 0x000fea0003800000 */
[----:B------:R-:W0:Y:S01]  /*8a10*/  S2UR UR9, SR_CgaCtaId ;  /* 0x00000000000979c3 */ /* 0x000e220000008800 */
[----:B------:R-:W-:Y:S01]  /*8a20*/  ULDC UR5, c[0x0][0x658] ;  /* 0x0001960000057ab9 */ /* 0x000fe20000000800 */
[----:B------:R-:W-:Y:S01]  /*8a30*/  UMOV UR10, 0xffffffff ;  /* 0xffffffff000a7882 */ /* 0x000fe20000000000 */
[----:B------:R-:W-:Y:S01]  /*8a40*/  UMOV UR11, 0x1 ;  /* 0x00000001000b7882 */ /* 0x000fe20000000000 */
[----:B------:R-:W-:Y:S01]  /*8a50*/  USHF.L.U32 UR10, UR10, UR5, URZ ;  /* 0x000000050a0a7299 */ /* 0x000fe2000800063f */
[----:B------:R-:W-:Y:S01]  /*8a60*/  LOP3.LUT P0, RZ, R4, 0x1f, RZ, 0xc0, !PT ;  /* 0x0000001f04ff7812 */ /* 0x000fe2000780c0ff */
[----:B------:R-:W-:Y:S01]  /*8a70*/  BSSY B0, `(.L_x_299) ;  /* 0x00000d6000007945 */ /* 0x000fe20003800000 */
[C---:B------:R-:W-:Y:S01]  /*8a80*/  ISETP.NE.AND P2, PT, R3.reuse, RZ, PT ;  /* 0x000000ff0300720c */ /* 0x040fe20003f45270 */
[----:B------:R-:W-:Y:S01]  /*8a90*/  IMAD.MOV.U32 R8, RZ, RZ, 0x1 ;  /* 0x00000001ff087424 */ /* 0x000fe200078e00ff */
[----:B------:R-:W-:Y:S01]  /*8aa0*/  ISETP.NE.OR P0, PT, R3, RZ, !P0 ;  /* 0x000000ff0300720c */ /* 0x000fe20004705670 */
[----:B------:R-:W-:Y:S01]  /*8ab0*/  IMAD.MOV.U32 R0, RZ, RZ, 0x1 ;  /* 0x00000001ff007424 */ /* 0x000fe200078e00ff */
[----:B------:R-:W-:Y:S01]  /*8ac0*/  LOP3.LUT R6, R16, 0x2, RZ, 0xfc, !PT ;  /* 0x0000000210067812 */ /* 0x000fe200078efcff */
[----:B------:R-:W-:Y:S01]  /*8ad0*/  IMAD.MOV.U32 R7, RZ, RZ, RZ ;  /* 0x000000ffff077224 */ /* 0x000fe200078e00ff */
[----:B------:R-:W-:Y:S01]  /*8ae0*/  ULDC UR4, c[0x0][0x600] ;  /* 0x0001800000047ab9 */ /* 0x000fe20000000800 */
[----:B------:R-:W-:Y:S01]  /*8af0*/  UMOV UR18, 0x5 ;  /* 0x0000000500127882 */ /* 0x000fe20000000000 */
[----:B------:R-:W-:-:S02]  /*8b00*/  UIADD3 UR26, UR40, 0x1, URZ ;  /* 0x00000001281a7890 */ /* 0x000fc4000fffe03f */
[----:B------:R-:W-:Y:S02]  /*8b10*/  UIADD3 UR4, UR4, -0x1, URZ ;  /* 0xffffffff04047890 */ /* 0x000fe4000fffe03f */
[----:B------:R-:W-:Y:S01]  /*8b20*/  USHF.L.U32 UR5, UR11, UR5, URZ ;  /* 0x000000050b057299 */ /* 0x000fe2000800063f */
[----:B------:R-:W-:Y:S01]  /*8b30*/  ULDC.64 UR24, c[0x0][0x198] ;  /* 0x0000660000187ab9 */ /* 0x000fe20000000a00 */
[----:B0-----:R-:W-:Y:S02]  /*8b40*/  ULOP3.LUT UR8, UR9, 0x1, URZ, 0xc0, !UPT ;  /* 0x0000000109087892 */ /* 0x001fe4000f8ec03f */
[----:B------:R-:W-:Y:S02]  /*8b50*/  USHF.L.U32 UR7, UR9, 0xc, URZ ;  /* 0x0000000c09077899 */ /* 0x000fe4000800063f */
[----:B------:R-:W-:Y:S02]  /*8b60*/  USHF.R.U32.HI UR27, URZ, 0x1, UR9 ;  /* 0x000000013f1b7899 */ /* 0x000fe40008011609 */
[----:B------:R-:W-:-:S02]  /*8b70*/  USHF.L.U32 UR6, UR9, 0x7, URZ ;  /* 0x0000000709067899 */ /* 0x000fc4000800063f */
[----:B------:R-:W-:Y:S02]  /*8b80*/  ULOP3.LUT UR9, UR9, 0xfffffffe, URZ, 0xc0, !UPT ;  /* 0xfffffffe09097892 */ /* 0x000fe4000f8ec03f */
[----:B------:R-:W-:Y:S02]  /*8b90*/  UISETP.GT.U32.AND UP0, UPT, UR8, 0xffff, UPT ;  /* 0x0000ffff0800788c */ /* 0x000fe4000bf04070 */
[----:B------:R-:W-:Y:S02]  /*8ba0*/  ULOP3.LUT UR13, UR7, 0x1000, URZ, 0xc0, !UPT ;  /* 0x00001000070d7892 */ /* 0x000fe4000f8ec03f */
[----:B------:R-:W-:Y:S02]  /*8bb0*/  ULOP3.LUT UR7, URZ, UR10, URZ, 0x33, !UPT ;  /* 0x0000000a3f077292 */ /* 0x000fe4000f8e333f */
[----:B------:R-:W-:Y:S02]  /*8bc0*/  USHF.L.U32 UR10, UR11, UR9, URZ ;  /* 0x000000090b0a7299 */ /* 0x000fe4000800063f */
[----:B------:R-:W-:-:S02]  /*8bd0*/  ULOP3.LUT UR9, UR9, 0x1, URZ, 0xfc, !UPT ;  /* 0x0000000109097892 */ /* 0x000fc4000f8efc3f */
[----:B------:R-:W-:Y:S02]  /*8be0*/  USEL UR8, UR8, 0xffff, !UP0 ;  /* 0x0000ffff08087887 */ /* 0x000fe4000c000000 */
[----:B------:R-:W-:Y:S02]  /*8bf0*/  USHF.L.U32 UR9, UR11, UR9, URZ ;  /* 0x000000090b097299 */ /* 0x000fe4000800063f */
[----:B------:R-:W-:Y:S02]  /*8c00*/  ULOP3.LUT UR8, UR8, 0xffff, URZ, 0xc0, !UPT ;  /* 0x0000ffff08087892 */ /* 0x000fe4000f8ec03f */
[----:B------:R-:W-:Y:S02]  /*8c10*/  ULEA UR28, UR27, 0x180, 0xa ;  /* 0x000001801b1c7891 */ /* 0x000fe4000f8e503f */
[----:B------:R-:W-:Y:S02]  /*8c20*/  ULOP3.LUT UR6, UR6, 0x80, URZ, 0xc0, !UPT ;  /* 0x0000008006067892 */ /* 0x000fe4000f8ec03f */
[----:B------:R-:W-:-:S02]  /*8c30*/  ULOP3.LUT UR13, UR13, 0x2980, URZ, 0xfc, !UPT ;  /* 0x000029800d0d7892 */ /* 0x000fc4000f8efc3f */
[----:B------:R-:W-:Y:S02]  /*8c40*/  ULOP3.LUT UR19, UR10, UR9, URZ, 0xfc, !UPT ;  /* 0x000000090a137292 */ /* 0x000fe4000f8efc3f */
[----:B------:R-:W-:-:S12]  /*8c50*/  USHF.L.U32 UR18, UR18, UR8, URZ ;  /* 0x0000000812127299 */ /* 0x000fd8000800063f */
.L_x_311:
[----:B------:R-:W-:-:S03]  /*8c60*/  UMOV UR8, 0xffffffff ;  /* 0xffffffff00087882 */ /* 0x000fc60000000000 */
[----:B------:R-:W-:Y:S05]  /*8c70*/  BRA.DIV UR8, `(.L_x_300) ;  /* 0x0000001208107947 */ /* 0x000fea000b800000 */
[----:B------:R-:W-:-:S13]  /*8c80*/  ELECT P6, URZ, PT ;  /* 0x00000000003f782f */ /* 0x000fda00038c0000 */
.L_x_325:
[----:B------:R-:W0:Y:S01]  /*8c90*/  LDC R3, c[0x0][0x28c] ;  /* 0x0000a300ff037b82 */ /* 0x000e220000000800 */
[----:B------:R-:W-:Y:S01]  /*8ca0*/  BSSY B1, `(.L_x_301) ;  /* 0x000003a000017945 */ /* 0x000fe20003800000 */
[----:B0-----:R-:W-:-:S13]  /*8cb0*/  ISETP.LT.OR P6, PT, R3, 0x1, !P6 ;  /* 0x000000010300780c */ /* 0x001fda00077c1670 */
[----:B------:R-:W-:Y:S05]  /*8cc0*/  @P6 BRA `(.L_x_302) ;  /* 0x0000000000dc6947 */ /* 0x000fea0003800000 */
[----:B------:R-:W-:Y:S01]  /*8cd0*/  LEA R19, R19, UR27, 0x1 ;  /* 0x0000001b13137c11 */ /* 0x000fe2000f8e08ff */
[----:B------:R-:W-:Y:S01]  /*8ce0*/  IMAD.MOV.U32 R12, RZ, RZ, RZ ;  /* 0x000000ffff0c7224 */ /* 0x000fe200078e00ff */
[----:B------:R-:W-:Y:S01]  /*8cf0*/  LEA R22, R22, UR6, 0x8 ;  /* 0x0000000616167c11 */ /* 0x000fe2000f8e40ff */
[----:B------:R-:W-:Y:S02]  /*8d00*/  IMAD.U32 R13, RZ, RZ, UR26 ;  /* 0x0000001aff0d7e24 */ /* 0x000fe4000f8e00ff */
[----:B------:R-:W-:Y:S02]  /*8d10*/  IMAD.MOV.U32 R3, RZ, RZ, R0 ;  /* 0x000000ffff037224 */ /* 0x000fe400078e0000 */
[----:B------:R-:W-:Y:S02]  /*8d20*/  IMAD.MOV.U32 R4, RZ, RZ, R7 ;  /* 0x000000ffff047224 */ /* 0x000fe400078e0007 */
[----:B------:R-:W-:-:S07]  /*8d30*/  IMAD.SHL.U32 R19, R19, 0x20, RZ ;  /* 0x0000002013137824 */ /* 0x000fce00078e00ff */
.L_x_306:
[----:B------:R-:W0:Y:S01]  /*8d40*/  S2R R10, SR_CgaCtaId ;  /* 0x00000000000a7919 */ /* 0x000e220000008800 */
[----:B------:R-:W-:Y:S01]  /*8d50*/  MOV R5, 0x400 ;  /* 0x0000040000057802 */ /* 0x000fe20000000f00 */
[----:B------:R-:W1:Y:S03]  /*8d60*/  @!P2 LDC R9, c[0x0][0x500] ;  /* 0x00014000ff09ab82 */ /* 0x000e660000000800 */
[----:B0-----:R-:W-:Y:S02]  /*8d70*/  LEA R11, R10, R5, 0x18 ;  /* 0x000000050a0b7211 */ /* 0x001fe400078ec0ff */
[----:B------:R-:W-:-:S03]  /*8d80*/  SHF.L.U32 R5, R3, 0x1f, RZ ;  /* 0x0000001f03057819 */ /* 0x000fc600000006ff */
[----:B------:R-:W-:-:S04]  /*8d90*/  IMAD R10, R4, 0x8, R11 ;  /* 0x00000008040a7824 */ /* 0x000fc800078e020b */
[----:B------:R-:W0:Y:S02]  /*8da0*/  SYNCS.PHASECHK.TRANS64.TRYWAIT P1, [R10+URZ+0x28], R5 ;  /* 0x000028050a0075a7 */ /* 0x000e24000802017f */
[----:B01----:R-:W-:Y:S05]  /*8db0*/  @!P1 BRA `(.L_x_303) ;  /* 0x0000000c00e09947 */ /* 0x003fea0003800000 */
.L_x_326:
[----:B0-----:R-:W-:Y:S01]  /*8dc0*/  PRMT R5, R6, 0x9910, RZ ;  /* 0x0000991006057816 */ /* 0x001fe200000000ff */
[----:B------:R0:W-:Y:S03]  /*8dd0*/  @!P2 SYNCS.ARRIVE.TRANS64 RZ, [R10+URZ], R9 ;  /* 0x000000090affa9a7 */ /* 0x0001e6000800003f */
[----:B------:R-:W-:-:S13]  /*8de0*/  ISETP.NE.AND P1, PT, R5, 0x2, PT ;  /* 0x000000020500780c */ /* 0x000fda0003f25270 */
[----:B0-----:R-:W-:Y:S05]  /*8df0*/  @P1 BRA `(.L_x_304) ;  /* 0x0000000000041947 */ /* 0x001fea0003800000 */
[----:B------:R-:W-:Y:S01]  /*8e00*/  BPT.TRAP 0x1 ;  /* 0x000000040000795c */ /* 0x000fe20000300000 */
.L_x_304:
[----:B------:R-:W-:Y:S05]  /*8e10*/  @P0 BRA `(.L_x_305) ;  /* 0x0000000000040947 */ /* 0x000fea0003800000 */
[----:B------:R-:W-:Y:S01]  /*8e20*/  BPT.TRAP 0x1 ;  /* 0x000000040000795c */ /* 0x000fe20000300000 */
.L_x_305:
[----:B------:R-:W-:Y:S01]  /*8e30*/  R2UR UR11, R4 ;  /* 0x00000000040b72ca */ /* 0x000fe200000e0000 */
[----:B------:R-:W-:Y:S01]  /*8e40*/  VIADD R13, R13, 0xffffffff ;  /* 0xffffffff0d0d7836 */ /* 0x000fe20000000000 */
[----:B------:R-:W-:Y:S01]  /*8e50*/  R2UR UR21, R11 ;  /* 0x000000000b1572ca */ /* 0x000fe200000e0000 */
[----:B------:R-:W-:Y:S01]  /*8e60*/  UIADD3 UR14, UP0, UR24, 0xf0, URZ ;  /* 0x000000f0180e7890 */ /* 0x000fe2000ff1e03f */
[----:B------:R-:W-:Y:S01]  /*8e70*/  R2UR UR22, R19 ;  /* 0x00000000131672ca */ /* 0x000fe200000e0000 */
[----:B------:R-:W-:Y:S01]  /*8e80*/  UIADD3 UR30, UP1, UR24, 0x1f0, URZ ;  /* 0x000001f0181e7890 */ /* 0x000fe2000ff3e03f */
[----:B------:R-:W-:Y:S01]  /*8e90*/  R2UR UR9, R10 ;  /* 0x000000000a0972ca */ /* 0x000fe200000e0000 */
[----:B------:R-:W-:Y:S01]  /*8ea0*/  UIADD3.X UR15, URZ, UR25, URZ, UP0, !UPT ;  /* 0x000000193f0f7290 */ /* 0x000fe200087fe43f */
[----:B------:R-:W-:Y:S01]  /*8eb0*/  R2UR UR10, R12 ;  /* 0x000000000c0a72ca */ /* 0x000fe200000e0000 */
[----:B------:R-:W-:Y:S01]  /*8ec0*/  UPRMT UR20, URZ, 0x5410, UR18 ;  /* 0x000054103f147896 */ /* 0x000fe20008000012 */
[----:B------:R-:W-:Y:S01]  /*8ed0*/  R2UR UR12, R2 ;  /* 0x00000000020c72ca */ /* 0x000fe200000e0000 */
[----:B------:R-:W-:Y:S01]  /*8ee0*/  VIADD R4, R4, 0x1 ;  /* 0x0000000104047836 */ /* 0x000fe20000000000 */
[----:B------:R-:W-:Y:S01]  /*8ef0*/  R2UR UR23, R22 ;  /* 0x00000000161772ca */ /* 0x000fe200000e0000 */
[----:B------:R-:W-:Y:S01]  /*8f00*/  ULEA UR8, UR11, UR28, 0xb ;  /* 0x0000001c0b087291 */ /* 0x000fe2000f8e583f */
[----:B------:R-:W-:Y:S01]  /*8f10*/  ISETP.GT.AND P3, PT, R13, 0x1, PT ;  /* 0x000000010d00780c */ /* 0x000fe20003f64270 */
[----:B------:R-:W-:Y:S01]  /*8f20*/  ULEA UR11, UR11, UR13, 0xd ;  /* 0x0000000d0b0b7291 */ /* 0x000fe2000f8e683f */
[----:B------:R-:W-:Y:S01]  /*8f30*/  ISETP.NE.AND P1, PT, R4, 0x5, PT ;  /* 0x000000050400780c */ /* 0x000fe20003f25270 */
[----:B------:R-:W-:Y:S01]  /*8f40*/  UIADD3 UR8, UR21, UR8, URZ ;  /* 0x0000000815087290 */ /* 0x000fe2000fffe03f */
[----:B------:R-:W-:Y:S01]  /*8f50*/  VIADD R12, R12, 0x20 ;  /* 0x000000200c0c7836 */ /* 0x000fe20000000000 */
[----:B------:R-:W-:Y:S01]  /*8f60*/  UIADD3 UR21, UR21, UR11, URZ ;  /* 0x0000000b15157290 */ /* 0x000fe2000fffe03f */
[----:B------:R-:W-:Y:S01]  /*8f70*/  SEL R10, RZ, 0x1, P1 ;  /* 0x00000001ff0a7807 */ /* 0x000fe20000800000 */
[----:B------:R-:W-:Y:S01]  /*8f80*/  UPRMT UR29, URZ, 0x5410, UR19 ;  /* 0x000054103f1d7896 */ /* 0x000fe20008000013 */
[----:B------:R-:W-:Y:S01]  /*8f90*/  SEL R4, R4, RZ, P1 ;  /* 0x000000ff04047207 */ /* 0x000fe20000800000 */
[----:B------:R-:W-:Y:S01]  /*8fa0*/  UIADD3.X UR31, URZ, UR25, URZ, UP1, !UPT ;  /* 0x000000193f1f7290 */ /* 0x000fe20008ffe43f */
[----:B------:R-:W-:Y:S01]  /*8fb0*/  LOP3.LUT R3, R3, R10, RZ, 0x3c, !PT ;  /* 0x0000000a03037212 */ /* 0x000fe200078e3cff */
[----:B------:R-:W-:Y:S01]  /*8fc0*/  UMOV UR16, 0x0 ;  /* 0x0000000000107882 */ /* 0x000fe20000000000 */
[----:B------:R-:W-:Y:S01]  /*8fd0*/  UMOV UR17, 0x10000000 ;  /* 0x1000000000117882 */ /* 0x000fe20000000000 */
[----:B------:R-:W-:-:S02]  /*8fe0*/  UMOV UR11, UR22 ;  /* 0x00000016000b7c82 */ /* 0x000fc40008000000 */
[----:B------:R0:W-:Y:S02]  /*8ff0*/  UTMALDG.3D.MULTICAST [UR8], [UR14], UR20, desc[UR16] ;  /* 0x000010080e0073b4 */ /* 0x0001e40008011814 */
[----:B0-----:R-:W-:Y:S01]  /*9000*/  UMOV UR8, UR21 ;  /* 0x0000001500087c82 */ /* 0x001fe20008000000 */
[----:B------:R-:W-:Y:S02]  /*9010*/  UMOV UR11, UR23 ;  /* 0x00000017000b7c82 */ /* 0x000fe40008000000 */
[----:B------:R0:W-:Y:S02]  /*9020*/  UTMALDG.3D.MULTICAST [UR8], [UR30], UR29, desc[UR16] ;  /* 0x000010081e0073b4 */ /* 0x0001e4000801181d */
[----:B0-----:R-:W-:Y:S05]  /*9030*/  @P3 BRA `(.L_x_306) ;  /* 0xfffffffc00403947 */ /* 0x001fea000383ffff */
.L_x_302:
[----:B------:R-:W-:Y:S05]  /*9040*/  BSYNC B1 ;  /* 0x0000000000017941 */ /* 0x000fea0003800000 */
.L_x_301:
[----:B------:R-:W2:Y:S01]  /*9050*/  LDL.64 R10, [R1] ;  /* 0x00000000010a7983 */ /* 0x000ea20000100a00 */
[----:B------:R-:W-:Y:S01]  /*9060*/  LOP3.LUT P4, RZ, R8, 0xff, RZ, 0xc0, !PT ;  /* 0x000000ff08ff7812 */ /* 0x000fe2000788c0ff */
[----:B------:R-:W-:Y:S01]  /*9070*/  VIADD R4, R7, UR40 ;  /* 0x0000002807047c36 */ /* 0x000fe20008000000 */
[----:B------:R-:W-:Y:S01]  /*9080*/  ULDC.64 UR8, c[0x0][0x650] ;  /* 0x0001940000087ab9 */ /* 0x000fe20000000a00 */
[----:B------:R-:W-:Y:S01]  /*9090*/  IMAD.U32 R7, RZ, RZ, UR40 ;  /* 0x00000028ff077e24 */ /* 0x000fe2000f8e00ff */
[----:B------:R-:W-:Y:S01]  /*90a0*/  UISETP.GE.U32.AND UP0, UPT, UR40, 0x5, UPT ;  /* 0x000000052800788c */ /* 0x000fe2000bf06070 */
[----:B------:R-:W-:Y:S01]  /*90b0*/  BSSY B1, `(.L_x_307) ;  /* 0x000006f000017945 */ /* 0x000fe20003800000 */
[----:B------:R-:W-:Y:S01]  /*90c0*/  ISETP.GT.U32.AND P1, PT, R4, 0x4, PT ;  /* 0x000000040400780c */ /* 0x000fe20003f24070 */
[----:B------:R-:W-:Y:S01]  /*90d0*/  IMAD.MOV.U32 R19, RZ, RZ, -0x1 ;  /* 0xffffffffff137424 */ /* 0x000fe200078e00ff */
[----:B------:R-:W-:Y:S01]  /*90e0*/  PRMT R8, RZ, 0x7610, R8 ;  /* 0x00007610ff087816 */ /* 0x000fe20000000008 */
[----:B------:R-:W-:Y:S01]  /*90f0*/  IMAD.MOV.U32 R22, RZ, RZ, -0x1 ;  /* 0xffffffffff167424 */ /* 0x000fe200078e00ff */
[----:B------:R-:W-:-:S02]  /*9100*/  ISETP.LT.U32.AND P1, PT, R7, 0x5, P1 ;  /* 0x000000050700780c */ /* 0x000fc40000f21070 */
[----:B------:R-:W-:Y:S01]  /*9110*/  PLOP3.LUT P3, PT, PT, PT, UP0, 0x80, 0x0 ;  /* 0x000000000000781c */ /* 0x000fe20003f6f008 */
[----:B------:R-:W0:Y:S01]  /*9120*/  @P4 S2R R3, SR_CgaCtaId ;  /* 0x0000000000034919 */ /* 0x000e220000008800 */
[----:B------:R-:W-:-:S04]  /*9130*/  @P4 MOV R2, 0x400 ;  /* 0x0000040000024802 */ /* 0x000fc80000000f00 */
[----:B0-----:R-:W-:Y:S01]  /*9140*/  @P4 LEA R5, R3, R2, 0x18 ;  /* 0x0000000203054211 */ /* 0x001fe200078ec0ff */
[----:B------:R-:W-:-:S03]  /*9150*/  IMAD.WIDE.U32 R2, R4, -0x33333333, RZ ;  /* 0xcccccccd04027825 */ /* 0x000fc600078e00ff */
[----:B------:R0:W-:Y:S01]  /*9160*/  @P4 SYNCS.ARRIVE.TRANS64.A1T0 RZ, [R5+URZ+0x88], RZ ;  /* 0x000088ff05ff49a7 */ /* 0x0001e2000810003f */
[----:B------:R-:W-:Y:S01]  /*9170*/  IMAD.MOV.U32 R2, RZ, RZ, -0x1 ;  /* 0xffffffffff027424 */ /* 0x000fe200078e00ff */
[----:B0-----:R-:W-:Y:S02]  /*9180*/  SHF.R.U32.HI R5, RZ, 0x2, R3 ;  /* 0x00000002ff057819 */ /* 0x001fe40000011603 */
[----:B------:R-:W-:-:S03]  /*9190*/  SEL R3, RZ, 0x1, !P1 ;  /* 0x00000001ff037807 */ /* 0x000fc60004800000 */
[----:B------:R-:W-:Y:S01]  /*91a0*/  IMAD R7, R5, -0x5, R4 ;  /* 0xfffffffb05077824 */ /* 0x000fe200078e0204 */
[----:B------:R-:W-:Y:S02]  /*91b0*/  LOP3.LUT R0, R0, R3, RZ, 0x3c, !PT ;  /* 0x0000000300007212 */ /* 0x000fe400078e3cff */
[----:B------:R-:W-:Y:S02]  /*91c0*/  PRMT R3, RZ, 0x7610, R3 ;  /* 0x00007610ff037816 */ /* 0x000fe40000000003 */
[----:B------:R-:W-:Y:S02]  /*91d0*/  @P3 LOP3.LUT R0, R0, 0x1, R5, 0x78, !PT ;  /* 0x0000000100003812 */ /* 0x000fe400078e7805 */
[----:B--2---:R-:W-:-:S04]  /*91e0*/  IADD3 R18, P4, R18, R10, RZ ;  /* 0x0000000a12127210 */ /* 0x004fc80007f9e0ff */
[----:B------:R-:W-:Y:S01]  /*91f0*/  ISETP.GE.U32.AND P1, PT, R18, UR8, PT ;  /* 0x0000000812007c0c */ /* 0x000fe2000bf26070 */
[----:B------:R-:W-:-:S05]  /*9200*/  IMAD.X R17, R17, 0x1, R23, P4 ;  /* 0x0000000111117824 */ /* 0x000fca00020e0617 */
[----:B------:R-:W-:-:S13]  /*9210*/  ISETP.GE.U32.AND.EX P1, PT, R17, UR9, PT, P1 ;  /* 0x0000000911007c0c */ /* 0x000fda000bf26110 */
[----:B------:R-:W-:Y:S05]  /*9220*/  @P1 BRA `(.L_x_308) ;  /* 0x00000004005c1947 */ /* 0x000fea0003800000 */
[----:B------:R-:W0:Y:S01]  /*9230*/  S2R R11, SR_CTAID.X ;  /* 0x00000000000b7919 */ /* 0x000e220000002500 */
[----:B------:R-:W-:Y:S01]  /*9240*/  ULDC.64 UR8, c[0x0][0x628] ;  /* 0x00018a0000087ab9 */ /* 0x000fe20000000a00 */
[----:B------:R-:W1:Y:S01]  /*9250*/  LDC R12, c[0x0][0x144] ;  /* 0x00005100ff0c7b82 */ /* 0x000e620000000800 */
[----:B------:R-:W-:Y:S01]  /*9260*/  ISETP.NE.U32.AND P1, PT, RZ, UR8, PT ;  /* 0x00000008ff007c0c */ /* 0x000fe2000bf25070 */
[----:B------:R-:W2:Y:S01]  /*9270*/  S2R R9, SR_CTAID.Y ;  /* 0x0000000000097919 */ /* 0x000ea20000002600 */
[----:B------:R-:W-:Y:S01]  /*9280*/  ULDC UR10, c[0x0][0x150] ;  /* 0x00005400000a7ab9 */ /* 0x000fe20000000800 */
[----:B------:R-:W-:Y:S01]  /*9290*/  ULDC UR11, c[0x0][0x630] ;  /* 0x00018c00000b7ab9 */ /* 0x000fe20000000800 */
[----:B------:R-:W-:Y:S01]  /*92a0*/  ISETP.NE.AND.EX P1, PT, RZ, UR9, PT, P1 ;  /* 0x00000009ff007c0c */ /* 0x000fe2000bf25310 */
[----:B------:R-:W-:Y:S01]  /*92b0*/  IMAD.MOV.U32 R2, RZ, RZ, R18 ;  /* 0x000000ffff027224 */ /* 0x000fe200078e0012 */
[----:B0-----:R-:W-:-:S05]  /*92c0*/  I2FP.F32.U32 R3, R11 ;  /* 0x0000000b00037245 */ /* 0x001fca0000201000 */
[----:B------:R-:W-:Y:S01]  /*92d0*/  FMUL R14, R3, UR10 ;  /* 0x0000000a030e7c20 */ /* 0x000fe20008400000 */
[----:B------:R-:W-:-:S05]  /*92e0*/  IMAD.MOV.U32 R3, RZ, RZ, R17 ;  /* 0x000000ffff037224 */ /* 0x000fca00078e0011 */
[----:B--2---:R-:W-:Y:S05]  /*92f0*/  @!P1 BRA `(.L_x_309) ;  /* 0x0000000000289947 */ /* 0x004fea0003800000 */
[----:B------:R-:W-:Y:S02]  /*9300*/  ULDC UR10, c[0x0][0x634] ;  /* 0x00018d00000a7ab9 */ /* 0x000fe40000000800 */
[----:B------:R-:W-:-:S05]  /*9310*/  IADD3 R3, P1, R18, UR10, RZ ;  /* 0x0000000a12037c10 */ /* 0x000fca000ff3e0ff */
[----:B------:R-:W-:-:S04]  /*9320*/  IMAD.X R13, RZ, RZ, R17, P1 ;  /* 0x000000ffff0d7224 */ /* 0x000fc800008e0611 */
[----:B------:R-:W-:-:S04]  /*9330*/  IMAD.WIDE.U32 R4, R13, UR8, RZ ;  /* 0x000000080d047c25 */ /* 0x000fc8000f8e00ff */
[----:B------:R-:W-:-:S04]  /*9340*/  IMAD.WIDE.U32 R4, P1, R3, UR9, R4 ;  /* 0x0000000903047c25 */ /* 0x000fc8000f820004 */
[----:B------:R-:W-:-:S04]  /*9350*/  IMAD.WIDE.U32 R2, R3, UR8, RZ ;  /* 0x0000000803027c25 */ /* 0x000fc8000f8e00ff */
[----:B------:R-:W-:Y:S01]  /*9360*/  IMAD.MOV.U32 R2, RZ, RZ, R5 ;  /* 0x000000ffff027224 */ /* 0x000fe200078e0005 */
[----:B------:R-:W-:Y:S01]  /*9370*/  IADD3 RZ, P3, R3, R4, RZ ;  /* 0x0000000403ff7210 */ /* 0x000fe20007f7e0ff */
[----:B------:R-:W-:-:S04]  /*9380*/  IMAD.X R3, RZ, RZ, RZ, P1 ;  /* 0x000000ffff037224 */ /* 0x000fc800008e06ff */
[----:B------:R-:W-:-:S08]  /*9390*/  IMAD.WIDE.U32.X R2, R13, UR9, R2, P3 ;  /* 0x000000090d027c25 */ /* 0x000fd000098e0402 */
.L_x_309:
[--C-:B------:R-:W-:Y:S01]  /*93a0*/  SHF.R.U64 R10, R2, UR11, R3.reuse ;  /* 0x0000000b020a7c19 */ /* 0x100fe20008001203 */
[----:B------:R-:W0:Y:S01]  /*93b0*/  F2I.U32.TRUNC.NTZ R14, R14 ;  /* 0x0000000e000e7305 */ /* 0x000e22000020f000 */
[----:B------:R-:W-:Y:S01]  /*93c0*/  SHF.R.U32.HI R2, RZ, UR11, R3 ;  /* 0x0000000bff027c19 */ /* 0x000fe20008011603 */
[----:B------:R-:W-:Y:S01]  /*93d0*/  ULDC.64 UR8, c[0x0][0x620] ;  /* 0x0001880000087ab9 */ /* 0x000fe20000000a00 */
[----:B------:R-:W-:Y:S01]  /*93e0*/  IADD3 R5, P1, RZ, -R10, RZ ;  /* 0x8000000aff057210 */ /* 0x000fe20007f3e0ff */
[----:B------:R-:W-:Y:S01]  /*93f0*/  IMAD.MOV.U32 R3, RZ, RZ, R17 ;  /* 0x000000ffff037224 */ /* 0x000fe200078e0011 */
[----:B------:R-:W-:-:S03]  /*9400*/  ULDC.64 UR10, c[0x0][0x640] ;  /* 0x00019000000a7ab9 */ /* 0x000fc60000000a00 */
[----:B------:R-:W-:Y:S01]  /*9410*/  IMAD.X R2, RZ, RZ, ~R2, P1 ;  /* 0x000000ffff027224 */ /* 0x000fe200008e0e02 */
[----:B------:R-:W-:-:S03]  /*9420*/  ISETP.NE.U32.AND P1, PT, RZ, UR10, PT ;  /* 0x0000000aff007c0c */ /* 0x000fc6000bf25070 */
[----:B------:R-:W-:Y:S01]  /*9430*/  IMAD R4, R2, UR8, RZ ;  /* 0x0000000802047c24 */ /* 0x000fe2000f8e02ff */
[----:B------:R-:W-:Y:S01]  /*9440*/  ISETP.NE.AND.EX P1, PT, RZ, UR11, PT, P1 ;  /* 0x0000000bff007c0c */ /* 0x000fe2000bf25310 */
[----:B------:R-:W-:-:S04]  /*9450*/  IMAD.MOV.U32 R2, RZ, RZ, R18 ;  /* 0x000000ffff027224 */ /* 0x000fc800078e0012 */
[----:B------:R-:W-:Y:S01]  /*9460*/  IMAD.WIDE.U32 R2, R5, UR8, R2 ;  /* 0x0000000805027c25 */ /* 0x000fe2000f8e0002 */
[----:B------:R-:W-:-:S03]  /*9470*/  ULDC UR8, c[0x0][0x618] ;  /* 0x0001860000087ab9 */ /* 0x000fc60000000800 */
[----:B------:R-:W-:Y:S01]  /*9480*/  IMAD R5, R5, UR9, R4 ;  /* 0x0000000905057c24 */ /* 0x000fe2000f8e0204 */
[----:B------:R-:W-:Y:S01]  /*9490*/  ULDC UR9, c[0x0][0x154] ;  /* 0x0000550000097ab9 */ /* 0x000fe20000000800 */
[----:B0-----:R-:W-:Y:S02]  /*94a0*/  IMAD.MOV R4, RZ, RZ, -R14 ;  /* 0x000000ffff047224 */ /* 0x001fe400078e0a0e */
[----:B------:R-:W0:Y:S01]  /*94b0*/  LDC R14, c[0x0][0x148] ;  /* 0x00005200ff0e7b82 */ /* 0x000e220000000800 */
[----:B------:R-:W-:Y:S02]  /*94c0*/  IMAD.IADD R3, R3, 0x1, R5 ;  /* 0x0000000103037824 */ /* 0x000fe400078e0205 */
[----:B-1----:R-:W-:Y:S01]  /*94d0*/  IMAD R11, R12, R4, R11 ;  /* 0x000000040c0b7224 */ /* 0x002fe200078e020b */
[----:B------:R-:W-:Y:S02]  /*94e0*/  I2FP.F32.U32 R4, R9 ;  /* 0x0000000900047245 */ /* 0x000fe40000201000 */
[----:B------:R-:W-:-:S02]  /*94f0*/  SHF.R.U64 R12, R2, UR8, R3 ;  /* 0x00000008020c7c19 */ /* 0x000fc40008001203 */
[----:B------:R-:W-:Y:S01]  /*9500*/  SHF.R.U32.HI R3, RZ, UR8, R3 ;  /* 0x00000008ff037c19 */ /* 0x000fe20008011603 */
[----:B------:R-:W-:Y:S01]  /*9510*/  FMUL R4, R4, UR9 ;  /* 0x0000000904047c20 */ /* 0x000fe20008400000 */
[----:B------:R-:W-:Y:S02]  /*9520*/  ULDC UR8, c[0x0][0x608] ;  /* 0x0001820000087ab9 */ /* 0x000fe40000000800 */
[--C-:B------:R-:W-:Y:S01]  /*9530*/  SHF.R.U64 R15, R12, UR8, R3.reuse ;  /* 0x000000080c0f7c19 */ /* 0x100fe20008001203 */
[----:B------:R1:W2:Y:S01]  /*9540*/  F2I.U32.TRUNC.NTZ R20, R4 ;  /* 0x0000000400147305 */ /* 0x0002a2000020f000 */
[----:B------:R-:W-:Y:S01]  /*9550*/  SHF.R.U32.HI R2, RZ, UR8, R3 ;  /* 0x00000008ff027c19 */ /* 0x000fe20008011603 */
[----:B------:R-:W-:-:S03]  /*9560*/  ULDC UR8, c[0x0][0x658] ;  /* 0x0001960000087ab9 */ /* 0x000fc60000000800 */
[--C-:B------:R-:W-:Y:S02]  /*9570*/  SHF.R.U64 R13, R15, UR8, R2.reuse ;  /* 0x000000080f0d7c19 */ /* 0x100fe40008001202 */
[----:B------:R-:W-:-:S03]  /*9580*/  SHF.R.U32.HI R19, RZ, UR8, R2 ;  /* 0x00000008ff137c19 */ /* 0x000fc60008011602 */
[----:B------:R-:W-:Y:S02]  /*9590*/  IMAD.MOV.U32 R2, RZ, RZ, R13 ;  /* 0x000000ffff027224 */ /* 0x000fe400078e000d */
[----:B------:R-:W-:Y:S01]  /*95a0*/  IMAD.MOV.U32 R3, RZ, RZ, R19 ;  /* 0x000000ffff037224 */ /* 0x000fe200078e0013 */
[----:B-1----:R-:W-:Y:S06]  /*95b0*/  @!P1 BRA `(.L_x_310) ;  /* 0x0000000000289947 */ /* 0x002fec0003800000 */
        /* <DEDUP_REMOVED lines=10> */
.L_x_310:
[----:B------:R-:W1:Y:S01]  /*9660*/  LDC R4, c[0x0][0x65c] ;  /* 0x00019700ff047b82 */ /* 0x000e620000000800 */
[----:B------:R-:W-:Y:S01]  /*9670*/  ULDC UR8, c[0x0][0x648] ;  /* 0x0001920000087ab9 */ /* 0x000fe20000000800 */
[----:B------:R-:W-:Y:S01]  /*9680*/  LOP3.LUT R15, R15, UR7, RZ, 0xc0, !PT ;  /* 0x000000070f0f7c12 */ /* 0x000fe2000f8ec0ff */
[----:B--2---:R-:W-:Y:S01]  /*9690*/  IMAD.MOV R20, RZ, RZ, -R20 ;  /* 0x000000ffff147224 */ /* 0x004fe200078e0a14 */
[----:B------:R-:W-:Y:S01]  /*96a0*/  SHF.R.U64 R2, R2, UR8, R3 ;  /* 0x0000000802027c19 */ /* 0x000fe20008001203 */
[----:B------:R-:W-:Y:S01]  /*96b0*/  ULDC UR8, c[0x0][0x638] ;  /* 0x00018e0000087ab9 */ /* 0x000fe20000000800 */
[----:B------:R-:W-:Y:S01]  /*96c0*/  LOP3.LUT R12, R12, UR4, RZ, 0xc0, !PT ;  /* 0x000000040c0c7c12 */ /* 0x000fe2000f8ec0ff */
[----:B------:R-:W-:Y:S01]  /*96d0*/  ULDC UR9, c[0x0][0x610] ;  /* 0x0001840000097ab9 */ /* 0x000fe20000000800 */
[----:B------:R-:W-:Y:S01]  /*96e0*/  IMAD.MOV.U32 R3, RZ, RZ, 0x1 ;  /* 0x00000001ff037424 */ /* 0x000fe200078e00ff */
[----:B-1----:R-:W-:Y:S01]  /*96f0*/  ISETP.NE.AND P1, PT, R4, 0x1, PT ;  /* 0x000000010400780c */ /* 0x002fe20003f25270 */
[----:B------:R-:W-:-:S02]  /*9700*/  IMAD.MOV R4, RZ, RZ, -R2 ;  /* 0x000000ffff047224 */ /* 0x000fc400078e0a02 */
[----:B------:R-:W-:Y:S02]  /*9710*/  IMAD R2, R2, UR5, R15 ;  /* 0x0000000502027c24 */ /* 0x000fe4000f8e020f */
[----:B------:R-:W-:Y:S01]  /*9720*/  IMAD R13, R4, UR8, R13 ;  /* 0x00000008040d7c24 */ /* 0x000fe2000f8e020d */
[----:B------:R-:W-:-:S07]  /*9730*/  ULDC UR8, c[0x0][0x600] ;  /* 0x0001800000087ab9 */ /* 0x000fce0000000800 */
[----:B0-----:R-:W-:-:S04]  /*9740*/  @P1 IMAD R11, R14, R20, R9 ;  /* 0x000000140e0b1224 */ /* 0x001fc800078e0209 */
[----:B------:R-:W-:Y:S02]  /*9750*/  IMAD R11, R2, UR9, R11 ;  /* 0x00000009020b7c24 */ /* 0x000fe4000f8e020b */
[----:B------:R-:W-:-:S05]  /*9760*/  IMAD R2, R13, UR8, R12 ;  /* 0x000000080d027c24 */ /* 0x000fca000f8e020c */
[----:B------:R-:W-:Y:S02]  /*9770*/  SEL R22, R2, R11, !P1 ;  /* 0x0000000b02167207 */ /* 0x000fe40004800000 */
[----:B------:R-:W-:Y:S01]  /*9780*/  SEL R19, R11, R2, !P1 ;  /* 0x000000020b137207 */ /* 0x000fe20004800000 */
[----:B------:R-:W-:-:S07]  /*9790*/  IMAD.MOV.U32 R2, RZ, RZ, R10 ;  /* 0x000000ffff027224 */ /* 0x000fce00078e000a */
.L_x_308:
[----:B------:R-:W-:Y:S05]  /*97a0*/  BSYNC B1 ;  /* 0x0000000000017941 */ /* 0x000fea0003800000 */
.L_x_307:
[----:B------:R-:W-:-:S13]  /*97b0*/  LOP3.LUT P1, RZ, R3, 0xff, RZ, 0xc0, !PT ;  /* 0x000000ff03ff7812 */ /* 0x000fda000782c0ff */
[----:B------:R-:W-:Y:S05]  /*97c0*/  @P1 BRA `(.L_x_311) ;  /* 0xfffffff400241947 */ /* 0x000fea000383ffff */
[----:B------:R-:W-:Y:S05]  /*97d0*/  BSYNC B0 ;  /* 0x0000000000007941 */ /* 0x000fea0003800000 */
.L_x_299:
[----:B------:R-:W-:-:S03]  /*97e0*/  UMOV UR8, 0xffffffff ;  /* 0xffffffff00087882 */ /* 0x000fc60000000000 */
[----:B------:R-:W-:Y:S05]  /*97f0*/  BRA.DIV UR8, `(.L_x_312) ;  /* 0x0000000608647947 */ /* 0x000fea000b800000 */
[----:B------:R-:W-:-:S13]  /*9800*/  ELECT P6, URZ, PT ;  /* 0x00000000003f782f */ /* 0x000fda00038c0000 */
.L_x_329:
[----:B------:R-:W-:Y:S04]  /*9810*/  BSSY B0, `(.L_x_313) ;  /* 0x0000034000007945 */ /* 0x000fe80003800000 */
[----:B------:R-:W-:Y:S05]  /*9820*/  @!P6 BRA `(.L_x_314) ;  /* 0x0000000000c8e947 */ /* 0x000fea0003800000 */
[----:B------:R-:W-:-:S04]  /*9830*/  LOP3.LUT R16, R16, 0x2, RZ, 0xfc, !PT ;  /* 0x0000000210107812 */ /* 0x000fc800078efcff */
[----:B------:R-:W-:-:S13]  /*9840*/  ISETP.NE.AND P0, PT, R16, 0x3, PT ;  /* 0x000000031000780c */ /* 0x000fda0003f05270 */
[----:B------:R-:W-:Y:S05]  /*9850*/  @!P0 BRA `(.L_x_315) ;  /* 0x0000000000048947 */ /* 0x000fea0003800000 */
[----:B------:R-:W-:Y:S01]  /*9860*/  BPT.TRAP 0x1 ;  /* 0x000000040000795c */ /* 0x000fe20000300000 */
.L_x_315:
[----:B------:R-:W0:Y:S01]  /*9870*/  S2R R3, SR_CgaCtaId ;  /* 0x0000000000037919 */ /* 0x000e220000008800 */
[----:B------:R-:W-:Y:S02]  /*9880*/  MOV R2, 0x400 ;  /* 0x0000040000027802 */ /* 0x000fe40000000f00 */
[----:B------:R-:W-:Y:S02]  /*9890*/  SHF.L.U32 R4, R0, 0x1f, RZ ;  /* 0x0000001f00047819 */ /* 0x000fe400000006ff */
[----:B0-----:R-:W-:-:S05]  /*98a0*/  LEA R2, R3, R2, 0x18 ;  /* 0x0000000203027211 */ /* 0x001fca00078ec0ff */
[----:B------:R-:W-:-:S04]  /*98b0*/  VIADD R2, R2, 0x28 ;  /* 0x0000002802027836 */ /* 0x000fc80000000000 */
[C---:B------:R-:W-:Y:S02]  /*98c0*/  IMAD R9, R7.reuse, 0x8, R2 ;  /* 0x0000000807097824 */ /* 0x040fe400078e0202 */
[----:B------:R-:W-:Y:S02]  /*98d0*/  VIADD R7, R7, 0x1 ;  /* 0x0000000107077836 */ /* 0x000fe40000000000 */
[----:B------:R-:W0:Y:S03]  /*98e0*/  SYNCS.PHASECHK.TRANS64.TRYWAIT P0, [R9+URZ], R4 ;  /* 0x00000004090075a7 */ /* 0x000e26000800017f */
[----:B------:R-:W-:-:S04]  /*98f0*/  ISETP.NE.AND P1, PT, R7, 0x5, PT ;  /* 0x000000050700780c */ /* 0x000fc80003f25270 */
[----:B------:R-:W-:Y:S02]  /*9900*/  SEL R3, RZ, 0x1, P1 ;  /* 0x00000001ff037807 */ /* 0x000fe40000800000 */
[----:B------:R-:W-:Y:S02]  /*9910*/  SEL R7, R7, RZ, P1 ;  /* 0x000000ff07077207 */ /* 0x000fe40000800000 */
[----:B------:R-:W-:-:S03]  /*9920*/  LOP3.LUT R6, R0, R3, RZ, 0x3c, !PT ;  /* 0x0000000300067212 */ /* 0x000fc600078e3cff */
[----:B------:R-:W-:Y:S01]  /*9930*/  IMAD R8, R7, 0x8, R2 ;  /* 0x0000000807087824 */ /* 0x000fe200078e0202 */
[----:B------:R-:W-:Y:S01]  /*9940*/  SHF.L.U32 R5, R6, 0x1f, RZ ;  /* 0x0000001f06057819 */ /* 0x000fe200000006ff */
[----:B0-----:R-:W-:Y:S06]  /*9950*/  @!P0 BRA `(.L_x_316) ;  /* 0x00000004002c8947 */ /* 0x001fec0003800000 */
.L_x_330:
[----:B------:R-:W1:Y:S01]  /*9960*/  SYNCS.PHASECHK.TRANS64.TRYWAIT P0, [R8+URZ], R5 ;  /* 0x00000005080075a7 */ /* 0x000e62000800017f */
[----:B------:R-:W-:-:S05]  /*9970*/  VIADD R0, R7, 0x1 ;  /* 0x0000000107007836 */ /* 0x000fca0000000000 */
[----:B------:R-:W-:-:S04]  /*9980*/  ISETP.NE.AND P1, PT, R0, 0x5, PT ;  /* 0x000000050000780c */ /* 0x000fc80003f25270 */
[----:B------:R-:W-:Y:S02]  /*9990*/  SEL R3, RZ, 0x1, P1 ;  /* 0x00000001ff037807 */ /* 0x000fe40000800000 */
[----:B------:R-:W-:Y:S02]  /*99a0*/  SEL R7, R0, RZ, P1 ;  /* 0x000000ff00077207 */ /* 0x000fe40000800000 */
[----:B------:R-:W-:-:S03]  /*99b0*/  LOP3.LUT R6, R6, R3, RZ, 0x3c, !PT ;  /* 0x0000000306067212 */ /* 0x000fc600078e3cff */
[----:B0-----:R-:W-:Y:S01]  /*99c0*/  IMAD R9, R7, 0x8, R2 ;  /* 0x0000000807097824 */ /* 0x001fe200078e0202 */
[----:B------:R-:W-:Y:S01]  /*99d0*/  SHF.L.U32 R4, R6, 0x1f, RZ ;  /* 0x0000001f06047819 */ /* 0x000fe200000006ff */
[----:B-1----:R-:W-:Y:S06]  /*99e0*/  @!P0 BRA `(.L_x_317) ;  /* 0x00000004001c8947 */ /* 0x002fec0003800000 */
.L_x_331:
[----:B------:R-:W1:Y:S01]  /*99f0*/  SYNCS.PHASECHK.TRANS64.TRYWAIT P0, [R9+URZ], R4 ;  /* 0x00000004090075a7 */ /* 0x000e62000800017f */
[----:B------:R-:W-:-:S05]  /*9a00*/  VIADD R0, R7, 0x1 ;  /* 0x0000000107007836 */ /* 0x000fca0000000000 */
[----:B------:R-:W-:-:S04]  /*9a10*/  ISETP.NE.AND P1, PT, R0, 0x5, PT ;  /* 0x000000050000780c */ /* 0x000fc80003f25270 */
[----:B------:R-:W-:Y:S02]  /*9a20*/  SEL R3, RZ, 0x1, P1 ;  /* 0x00000001ff037807 */ /* 0x000fe40000800000 */
[----:B------:R-:W-:Y:S02]  /*9a30*/  SEL R7, R0, RZ, P1 ;  /* 0x000000ff00077207 */ /* 0x000fe40000800000 */
[----:B------:R-:W-:-:S03]  /*9a40*/  LOP3.LUT R11, R6, R3, RZ, 0x3c, !PT ;  /* 0x00000003060b7212 */ /* 0x000fc600078e3cff */
[----:B------:R-:W-:Y:S01]  /*9a50*/  IMAD R6, R7, 0x8, R2 ;  /* 0x0000000807067824 */ /* 0x000fe200078e0202 */
[----:B0-----:R-:W-:Y:S01]  /*9a60*/  SHF.L.U32 R5, R11, 0x1f, RZ ;  /* 0x0000001f0b057819 */ /* 0x001fe200000006ff */
[----:B-1----:R-:W-:Y:S06]  /*9a70*/  @!P0 BRA `(.L_x_318) ;  /* 0x00000004000c8947 */ /* 0x002fec0003800000 */
.L_x_332:
[----:B------:R-:W1:Y:S01]  /*9a80*/  SYNCS.PHASECHK.TRANS64.TRYWAIT P0, [R6+URZ], R5 ;  /* 0x00000005060075a7 */ /* 0x000e62000800017f */
[----:B------:R-:W-:-:S05]  /*9a90*/  VIADD R0, R7, 0x1 ;  /* 0x0000000107007836 */ /* 0x000fca0000000000 */
[----:B------:R-:W-:-:S04]  /*9aa0*/  ISETP.NE.AND P1, PT, R0, 0x5, PT ;  /* 0x000000050000780c */ /* 0x000fc80003f25270 */
[----:B0-----:R-:W-:Y:S02]  /*9ab0*/  SEL R4, RZ, 0x1, P1 ;  /* 0x00000001ff047807 */ /* 0x001fe40000800000 */
[----:B------:R-:W-:Y:S02]  /*9ac0*/  SEL R3, R0, RZ, P1 ;  /* 0x000000ff00037207 */ /* 0x000fe40000800000 */
[----:B------:R-:W-:Y:S01]  /*9ad0*/  LOP3.LUT R0, R11, R4, RZ, 0x3c, !PT ;  /* 0x000000040b007212 */ /* 0x000fe200078e3cff */
[----:B-1----:R-:W-:Y:S06]  /*9ae0*/  @!P0 BRA `(.L_x_319) ;  /* 0x0000000400048947 */ /* 0x002fec0003800000 */
.L_x_333:
[----:B------:R-:W-:Y:S01]  /*9af0*/  IMAD R3, R3, 0x8, R2 ;  /* 0x0000000803037824 */ /* 0x000fe200078e0202 */
[----:B------:R-:W-:-:S07]  /*9b00*/  SHF.L.U32 R0, R0, 0x1f, RZ ;  /* 0x0000001f00007819 */ /* 0x000fce00000006ff */
.L_x_320:
[----:B-1----:R1:W2:Y:S02]  /*9b10*/  SYNCS.PHASECHK.TRANS64.TRYWAIT P0, [R3+URZ], R0 ;  /* 0x00000000030075a7 */ /* 0x0022a4000800017f */
[----:B--2---:R-:W-:Y:S05]  /*9b20*/  @!P0 NANOSLEEP.SYNCS 0x989680 ;  /* 0x009896800000895d */ /* 0x004fea0003900000 */
[----:B------:R-:W2:Y:S02]  /*9b30*/  @!P0 SYNCS.PHASECHK.TRANS64 P0, [R3+URZ], R0 ;  /* 0x00000000030085a7 */ /* 0x000ea4000800007f */
[----:B--2---:R-:W-:Y:S05]  /*9b40*/  @!P0 BRA `(.L_x_320) ;  /* 0xfffffffc00f08947 */ /* 0x004fea000383ffff */
.L_x_314:
[----:B------:R-:W-:Y:S05]  /*9b50*/  BSYNC B0 ;  /* 0x0000000000007941 */ /* 0x000fea0003800000 */
.L_x_313:
[----:B------:R-:W-:Y:S05]  /*9b60*/  EXIT ;  /* 0x000000000000794d */ /* 0x000fea0003800000 */
.L_x_19:
[----:B-1----:R1:W2:Y:S02]  /*9b70*/  SYNCS.PHASECHK.TRANS64.TRYWAIT P0, [R161+URZ], R0 ;  /* 0x00000000a10075a7 */ /* 0x0022a4000800017f */
[----:B--2---:R-:W-:Y:S05]  /*9b80*/  @!P0 NANOSLEEP.SYNCS 0x989680 ;  /* 0x009896800000895d */ /* 0x004fea0003900000 */
[----:B------:R-:W2:Y:S02]  /*9b90*/  @!P0 SYNCS.PHASECHK.TRANS64 P0, [R161+URZ], R0 ;  /* 0x00000000a10085a7 */ /* 0x000ea4000800007f */
[----:B--2---:R-:W-:Y:S05]  /*9ba0*/  @!P0 BRA `(.L_x_19) ;  /* 0xfffffffc00f08947 */ /* 0x004fea000383ffff */
[----:B------:R-:W-:Y:S05]  /*9bb0*/  BRA `(.L_x_321) ;  /* 0xffffff7800cc7947 */ /* 0x000fea000383ffff */
.L_x_24:
[----:B--2---:R2:W3:Y:S02]  /*9bc0*/  SYNCS.PHASECHK.TRANS64.TRYWAIT P1, [R3+URZ], R0 ;  /* 0x00000000030075a7 */ /* 0x0044e4000802017f */
[----:B---3--:R-:W-:Y:S05]  /*9bd0*/  @!P1 NANOSLEEP.SYNCS 0x989680 ;  /* 0x009896800000995d */ /* 0x008fea0003900000 */
[----:B------:R-:W3:Y:S02]  /*9be0*/  @!P1 SYNCS.PHASECHK.TRANS64 P1, [R3+URZ], R0 ;  /* 0x00000000030095a7 */ /* 0x000ee4000802007f */
[----:B---3--:R-:W-:Y:S05]  /*9bf0*/  @!P1 BRA `(.L_x_24) ;  /* 0xfffffffc00f09947 */ /* 0x008fea000383ffff */
[----:B------:R-:W-:Y:S05]  /*9c00*/  BRA `(.L_x_23) ;  /* 0xffffff7c003c7947 */ /* 0x000fea000383ffff */
.L_x_29:
[----:B--2---:R-:W-:-:S04]  /*9c10*/  IMAD.U32 R5, RZ, RZ, UR4 ;  /* 0x00000004ff057e24 */ /* 0x004fc8000f8e00ff */
[----:B------:R2:W3:Y:S03]  /*9c20*/  SYNCS.PHASECHK.TRANS64.TRYWAIT P1, [R5+URZ], R4 ;  /* 0x00000004050075a7 */ /* 0x0004e6000802017f */
[----:B---3--:R-:W-:Y:S05]  /*9c30*/  @!P1 NANOSLEEP.SYNCS 0x989680 ;  /* 0x009896800000995d */ /* 0x008fea0003900000 */
[----:B------:R-:W3:Y:S02]  /*9c40*/  @!P1 SYNCS.PHASECHK.TRANS64 P1, [R5+URZ], R4 ;  /* 0x00000004050095a7 */ /* 0x000ee4000802007f */
[----:B---3--:R-:W-:Y:S05]  /*9c50*/  @!P1 BRA `(.L_x_29) ;  /* 0xfffffffc00ec9947 */ /* 0x008fea000383ffff */
[----:B------:R-:W-:Y:S05]  /*9c60*/  BRA `(.L_x_28) ;  /* 0xffffff7c00b07947 */ /* 0x000fea000383ffff */
.L_x_35:
[----:B-1----:R1:W2:Y:S02]  /*9c70*/  SYNCS.PHASECHK.TRANS64.TRYWAIT P0, [R161+URZ+0x10], R0 ;  /* 0x00001000a10075a7 */ /* 0x0022a4000800017f */
[----:B--2---:R-:W-:Y:S05]  /*9c80*/  @!P0 NANOSLEEP.SYNCS 0x989680 ;  /* 0x009896800000895d */ /* 0x004fea0003900000 */
[----:B------:R-:W2:Y:S02]  /*9c90*/  @!P0 SYNCS.PHASECHK.TRANS64 P0, [R161+URZ+0x10], R0 ;  /* 0x00001000a10085a7 */ /* 0x000ea4000800007f */
[----:B--2---:R-:W-:Y:S05]  /*9ca0*/  @!P0 BRA `(.L_x_35) ;  /* 0xfffffffc00f08947 */ /* 0x004fea000383ffff */
[----:B------:R-:W-:Y:S05]  /*9cb0*/  BRA `(.L_x_322) ;  /* 0xffffff8000a07947 */ /* 0x000fea000383ffff */
.L_x_300:
[----:B------:R-:W-:Y:S01]  /*9cc0*/  BSSY B1, `(.L_x_323) ;  /* 0x0000006000017945 */ /* 0x000fe20003800000 */
[----:B------:R-:W-:-:S07]  /*9cd0*/  IMAD.MOV.U32 R15, RZ, RZ, -0x1 ;  /* 0xffffffffff0f7424 */ /* 0x000fce00078e00ff */
[----:B-----5:R-:W-:Y:S05]  /*9ce0*/  WARPSYNC.COLLECTIVE R15, `(.L_x_324) ;  /* 0x000000000f0c7348 */ /* 0x020fea0003c00000 */
[----:B------:R-:W-:Y:S02]  /*9cf0*/  ELECT P6, UR62, PT ;  /* 0x00000000003e782f */ /* 0x000fe400038c0000 */
[----:B------:R-:W-:Y:S01]  /*9d00*/  MOV R14, UR62 ;  /* 0x0000003e000e7c02 */ /* 0x000fe20008000f00 */
[----:B-----5:R-:W-:Y:S10]  /*9d10*/  ENDCOLLECTIVE ;  /* 0x000000000000791b */ /* 0x020ff40003800000 */
.L_x_324:
[----:B------:R-:W-:Y:S05]  /*9d20*/  BSYNC B1 ;  /* 0x0000000000017941 */ /* 0x000fea0003800000 */
.L_x_323:
[----:B------:R-:W-:Y:S05]  /*9d30*/  BRA `(.L_x_325) ;  /* 0xffffffec00d47947 */ /* 0x000fea000383ffff */
.L_x_303:
[----:B0-----:R0:W1:Y:S02]  /*9d40*/  SYNCS.PHASECHK.TRANS64.TRYWAIT P1, [R10+URZ+0x28], R5 ;  /* 0x000028050a0075a7 */ /* 0x001064000802017f */
[----:B-1----:R-:W-:Y:S05]  /*9d50*/  @!P1 NANOSLEEP.SYNCS 0x989680 ;  /* 0x009896800000995d */ /* 0x002fea0003900000 */
[----:B------:R-:W1:Y:S02]  /*9d60*/  @!P1 SYNCS.PHASECHK.TRANS64 P1, [R10+URZ+0x28], R5 ;  /* 0x000028050a0095a7 */ /* 0x000e64000802007f */
[----:B-1----:R-:W-:Y:S05]  /*9d70*/  @!P1 BRA `(.L_x_303) ;  /* 0xfffffffc00f09947 */ /* 0x002fea000383ffff */
[----:B------:R-:W-:Y:S05]  /*9d80*/  BRA `(.L_x_326) ;  /* 0xfffffff0000c7947 */ /* 0x000fea000383ffff */
.L_x_312:
[----:B------:R-:W-:Y:S01]  /*9d90*/  BSSY B0, `(.L_x_327) ;  /* 0x0000006000007945 */ /* 0x000fe20003800000 */
[----:B------:R-:W-:-:S07]  /*9da0*/  IMAD.MOV.U32 R15, RZ, RZ, -0x1 ;  /* 0xffffffffff0f7424 */ /* 0x000fce00078e00ff */
[----:B-----5:R-:W-:Y:S05]  /*9db0*/  WARPSYNC.COLLECTIVE R15, `(.L_x_328) ;  /* 0x000000000f0c7348 */ /* 0x020fea0003c00000 */
[----:B------:R-:W-:Y:S02]  /*9dc0*/  ELECT P6, UR62, PT ;  /* 0x00000000003e782f */ /* 0x000fe400038c0000 */
[----:B------:R-:W-:Y:S01]  /*9dd0*/  MOV R14, UR62 ;  /* 0x0000003e000e7c02 */ /* 0x000fe20008000f00 */
[----:B-----5:R-:W-:Y:S10]  /*9de0*/  ENDCOLLECTIVE ;  /* 0x000000000000791b */ /* 0x020ff40003800000 */
.L_x_328:
[----:B------:R-:W-:Y:S05]  /*9df0*/  BSYNC B0 ;  /* 0x0000000000007941 */ /* 0x000fea0003800000 */
.L_x_327:
[----:B------:R-:W-:Y:S05]  /*9e00*/  BRA `(.L_x_329) ;  /* 0xfffffff800807947 */ /* 0x000fea000383ffff */
.L_x_316:
[----:B0-----:R0:W1:Y:S02]  /*9e10*/  SYNCS.PHASECHK.TRANS64.TRYWAIT P0, [R9+URZ], R4 ;  /* 0x00000004090075a7 */ /* 0x001064000800017f */
[----:B-1----:R-:W-:Y:S05]  /*9e20*/  @!P0 NANOSLEEP.SYNCS 0x989680 ;  /* 0x009896800000895d */ /* 0x002fea0003900000 */
[----:B------:R-:W1:Y:S02]  /*9e30*/  @!P0 SYNCS.PHASECHK.TRANS64 P0, [R9+URZ], R4 ;  /* 0x00000004090085a7 */ /* 0x000e64000800007f */
[----:B-1----:R-:W-:Y:S05]  /*9e40*/  @!P0 BRA `(.L_x_316) ;  /* 0xfffffffc00f08947 */ /* 0x002fea000383ffff */
[----:B------:R-:W-:Y:S05]  /*9e50*/  BRA `(.L_x_330) ;  /* 0xfffffff800c07947 */ /* 0x000fea000383ffff */
.L_x_317:
[----:B0-----:R0:W1:Y:S02]  /*9e60*/  SYNCS.PHASECHK.TRANS64.TRYWAIT P0, [R8+URZ], R5 ;  /* 0x00000005080075a7 */ /* 0x001064000800017f */
[----:B-1----:R-:W-:Y:S05]  /*9e70*/  @!P0 NANOSLEEP.SYNCS 0x989680 ;  /* 0x009896800000895d */ /* 0x002fea0003900000 */
[----:B------:R-:W1:Y:S02]  /*9e80*/  @!P0 SYNCS.PHASECHK.TRANS64 P0, [R8+URZ], R5 ;  /* 0x00000005080085a7 */ /* 0x000e64000800007f */
[----:B-1----:R-:W-:Y:S05]  /*9e90*/  @!P0 BRA `(.L_x_317) ;  /* 0xfffffffc00f08947 */ /* 0x002fea000383ffff */
[----:B------:R-:W-:Y:S05]  /*9ea0*/  BRA `(.L_x_331) ;  /* 0xfffffff800d07947 */ /* 0x000fea000383ffff */
.L_x_318:
[----:B0-----:R0:W1:Y:S02]  /*9eb0*/  SYNCS.PHASECHK.TRANS64.TRYWAIT P0, [R9+URZ], R4 ;  /* 0x00000004090075a7 */ /* 0x001064000800017f */
[----:B-1----:R-:W-:Y:S05]  /*9ec0*/  @!P0 NANOSLEEP.SYNCS 0x989680 ;  /* 0x009896800000895d */ /* 0x002fea0003900000 */
[----:B------:R-:W1:Y:S02]  /*9ed0*/  @!P0 SYNCS.PHASECHK.TRANS64 P0, [R9+URZ], R4 ;  /* 0x00000004090085a7 */ /* 0x000e64000800007f */
[----:B-1----:R-:W-:Y:S05]  /*9ee0*/  @!P0 BRA `(.L_x_318) ;  /* 0xfffffffc00f08947 */ /* 0x002fea000383ffff */
[----:B------:R-:W-:Y:S05]  /*9ef0*/  BRA `(.L_x_332) ;  /* 0xfffffff800e07947 */ /* 0x000fea000383ffff */
.L_x_319:
[----:B0-----:R0:W1:Y:S02]  /*9f00*/  SYNCS.PHASECHK.TRANS64.TRYWAIT P0, [R6+URZ], R5 ;  /* 0x00000005060075a7 */ /* 0x001064000800017f */
[----:B-1----:R-:W-:Y:S05]  /*9f10*/  @!P0 NANOSLEEP.SYNCS 0x989680 ;  /* 0x009896800000895d */ /* 0x002fea0003900000 */
[----:B------:R-:W1:Y:S02]  /*9f20*/  @!P0 SYNCS.PHASECHK.TRANS64 P0, [R6+URZ], R5 ;  /* 0x00000005060085a7 */ /* 0x000e64000800007f */
[----:B-1----:R-:W-:Y:S05]  /*9f30*/  @!P0 BRA `(.L_x_319) ;  /* 0xfffffffc00f08947 */ /* 0x002fea000383ffff */
[----:B------:R-:W-:Y:S05]  /*9f40*/  BRA `(.L_x_333) ;  /* 0xfffffff800e87947 */ /* 0x000fea000383ffff */
.L_x_334:
[----:B------:R-:W-:-:S00]  /*9f50*/  BRA `(.L_x_334) ;  /* 0xfffffffc00fc7947 */ /* 0x000fc0000383ffff */
[----:B------:R-:W-:-:S00]  /*9f60*/  NOP ;  /* 0x0000000000007918 */ /* 0x000fc00000000000 */
        /* <DEDUP_REMOVED lines=9> */
.L_x_335:


//--------------------- .nv.global.init           --------------------------
	.section	.nv.global.init,"aw",@progbits
.nv.global.init:
	.type		$str$22,@object
	.size		$str$22,($str$23 - $str$22)
$str$22:
        /*0000*/ 	.byte	0x6b, 0x5f, 0x74, 0x69, 0x6c, 0x65, 0x5f, 0x63, 0x6f, 0x75, 0x6e, 0x74, 0x20, 0x3e, 0x3d, 0x20
        /*0010*/ 	.byte	0x31, 0x00
	.type		$str$23,@object
	.size		$str$23,(__unnamed_1 - $str$23)
$str$23:
        /*0012*/ 	.byte	0x2f, 0x74, 0x6d, 0x70, 0x2f, 0x63, 0x75, 0x74, 0x6c, 0x61, 0x73, 0x73, 0x5f, 0x73, 0x77, 0x65
        /*0022*/ 	.byte	0x65, 0x70, 0x5f, 0x73, 0x72, 0x63, 0x2f, 0x69, 0x6e, 0x63, 0x6c, 0x75, 0x64, 0x65, 0x2f, 0x63
        /*0032*/ 	.byte	0x75, 0x74, 0x6c, 0x61, 0x73, 0x73, 0x2f, 0x67, 0x65, 0x6d, 0x6d, 0x2f, 0x63, 0x6f, 0x6c, 0x6c
        /*0042*/ 	.byte	0x65, 0x63, 0x74, 0x69, 0x76, 0x65, 0x2f, 0x73, 0x6d, 0x39, 0x30, 0x5f, 0x6d, 0x6d, 0x61, 0x5f
        /*0052*/ 	.byte	0x74, 0x6d, 0x61, 0x5f, 0x67, 0x6d, 0x6d, 0x61, 0x5f, 0x73, 0x73, 0x5f, 0x77, 0x61, 0x72, 0x70
        /*0062*/ 	.byte	0x73, 0x70, 0x65, 0x63, 0x69, 0x61, 0x6c, 0x69, 0x7a, 0x65, 0x64, 0x2e, 0x68, 0x70, 0x70, 0x00
	.type		__unnamed_1,@object
	.size		__unnamed_1,(.L_0 - __unnamed_1)
__unnamed_1:
        /*0072*/ 	.byte	0x76, 0x6f, 0x69, 0x64, 0x20, 0x63, 0x75, 0x74, 0x6c, 0x61, 0x73, 0x73, 0x3a, 0x3a, 0x67, 0x65
        /* <DEDUP_REMOVED lines=173> */
.L_0:


//--------------------- .nv.shared._ZN7cutlass13device_kernelINS_4gemm6kernel13GemmUniversalIN4cute5tupleIJiiiiEEENS1_10collective13CollectiveMmaINS1_34MainloopSm90TmaGmmaWarpSpecializedILi5ENS5_IJNS4_1CILi2EEESB_NSA_ILi1EEEEEENS1_32KernelTmaWarpSpecializedPingpongEEENS5_IJNSA_ILi64EEENSA_ILi256EEENSA_ILi32EEEEEEaNS5_IJlSC_lEEEaSK_NS4_8TiledMMAINS4_8MMA_AtomIJNS4_4SM904GMMA27MMA_64x256x32_S32S8S8_SS_TNEEEENS4_6LayoutINS5_IJSC_SC_SC_EEENS5_IJNSA_ILi0EEEST_ST_EEEEENS5_IJNS4_10UnderscoreESW_SW_EEEEENS4_23SM90_TMA_LOAD_MULTICASTENS4_14ComposedLayoutINS4_7SwizzleILi1ELi4ELi3EEENS4_18smem_ptr_flag_bitsILi8EEENSR_INS5_IJNSA_ILi8EEESI_EEENS5_IJSI_SC_EEEEEEEvNS4_8identityESZ_S19_vS1A_EENS_8epilogue10collective6detail29Sm90TmaWarpSpecializedAdapterINS1D_15DefaultEpilogueIaSK_SK_NS1C_6thread17LinearCombinationIaLi1EiiLNS1H_9ScaleType4KindE0ELNS_15FloatRoundStyleE2EaEENS1_15EpilogueDefaultEEEEEvvEEEEvNT_6ParamsE --------------------------
	.section	.nv.shared._ZN7cutlass13device_kernelINS_4gemm6kernel13GemmUniversalIN4cute5tupleIJiiiiEEENS1_10collective13CollectiveMmaINS1_34MainloopSm90TmaGmmaWarpSpecializedILi5ENS5_IJNS4_1CILi2EEESB_NSA_ILi1EEEEEENS1_32KernelTmaWarpSpecializedPingpongEEENS5_IJNSA_ILi64EEENSA_ILi256EEENSA_ILi32EEEEEEaNS5_IJlSC_lEEEaSK_NS4_8TiledMMAINS4_8MMA_AtomIJNS4_4SM904GMMA27MMA_64x256x32_S32S8S8_SS_TNEEEENS4_6LayoutINS5_IJSC_SC_SC_EEENS5_IJNSA_ILi0EEEST_ST_EEEEENS5_IJNS4_10UnderscoreESW_SW_EEEEENS4_23SM90_TMA_LOAD_MULTICASTENS4_14ComposedLayoutINS4_7SwizzleILi1ELi4ELi3EEENS4_18smem_ptr_flag_bitsILi8EEENSR_INS5_IJNSA_ILi8EEESI_EEENS5_IJSI_SC_EEEEEEEvNS4_8identityESZ_S19_vS1A_EENS_8epilogue10collective6detail29Sm90TmaWarpSpecializedAdapterINS1D_15DefaultEpilogueIaSK_SK_NS1C_6thread17LinearCombinationIaLi1EiiLNS1H_9ScaleType4KindE0ELNS_15FloatRoundStyleE2EaEENS1_15EpilogueDefaultEEEEEvvEEEEvNT_6ParamsE,"aw",@nobits
	.sectionflags	@""
	.align	16
	.zero		1024


//--------------------- .nv.shared.reserved.0     --------------------------
	.section	.nv.shared.reserved.0,"aw",@nobits
	.weak		__nv_reservedSMEM_offset_0_alias
	.size		__nv_reservedSMEM_offset_0_alias, 0, 0
	.other		__nv_reservedSMEM_offset_0_alias,@"STO_CUDA_RESERVED_SHARED STV_DEFAULT"
__nv_reservedSMEM_offset_0_alias:
	.zero		0


//--------------------- .nv.global                --------------------------
	.section	.nv.global,"aw",@nobits
.nv.global:
	.type		_ZN39_INTERNAL_c8a6b861_4_k_cu_3086fbfd_55594cute1_E,@object
	.size		_ZN39_INTERNAL_c8a6b861_4_k_cu_3086fbfd_55594cute1_E,(_ZN39_INTERNAL_c8a6b861_4_k_cu_3086fbfd_55594cuda3std3__45__cpo6cbeginE - _ZN39_INTERNAL_c8a6b861_4_k_cu_3086fbfd_55594cute1_E)
_ZN39_INTERNAL_c8a6b861_4_k_cu_3086fbfd_55594cute1_E:
	.zero		1
	.type		_ZN39_INTERNAL_c8a6b861_4_k_cu_3086fbfd_55594cuda3std3__45__cpo6cbeginE,@object
	.size		_ZN39_INTERNAL_c8a6b861_4_k_cu_3086fbfd_55594cuda3std3__45__cpo6cbeginE,(_ZN39_INTERNAL_c8a6b861_4_k_cu_3086fbfd_55594cuda3std3__48in_placeE - _ZN39_INTERNAL_c8a6b861_4_k_cu_3086fbfd_55594cuda3std3__45__cpo6cbeginE)
_ZN39_INTERNAL_c8a6b861_4_k_cu_3086fbfd_55594cuda3std3__45__cpo6cbeginE:
	.zero		1
	.type		_ZN39_INTERNAL_c8a6b861_4_k_cu_3086fbfd_55594cuda3std3__48in_placeE,@object
	.size		_ZN39_INTERNAL_c8a6b861_4_k_cu_3086fbfd_55594cuda3std3__48in_placeE,(_ZN39_INTERNAL_c8a6b861_4_k_cu_3086fbfd_55594cuda3std6ranges3__45__cpo9iter_moveE - _ZN39_INTERNAL_c8a6b861_4_k_cu_3086fbfd_55594cuda3std3__48in_placeE)
_ZN39_INTERNAL_c8a6b861_4_k_cu_3086fbfd_55594cuda3std3__48in_placeE:
	.zero		1
	.type		_ZN39_INTERNAL_c8a6b861_4_k_cu_3086fbfd_55594cuda3std6ranges3__45__cpo9iter_moveE,@object
	.size		_ZN39_INTERNAL_c8a6b861_4_k_cu_3086fbfd_55594cuda3std6ranges3__45__cpo9iter_moveE,(_ZN39_INTERNAL_c8a6b861_4_k_cu_3086fbfd_55594cuda3std3__45__cpo5beginE - _ZN39_INTERNAL_c8a6b861_4_k_cu_3086fbfd_55594cuda3std6ranges3__45__cpo9iter_moveE)
_ZN39_INTERNAL_c8a6b861_4_k_cu_3086fbfd_55594cuda3std6ranges3__45__cpo9iter_moveE:
	.zero		1
	.type		_ZN39_INTERNAL_c8a6b861_4_k_cu_3086fbfd_55594cuda3std3__45__cpo5beginE,@object
	.size		_ZN39_INTERNAL_c8a6b861_4_k_cu_3086fbfd_55594cuda3std3__45__cpo5beginE,(_ZN39_INTERNAL_c8a6b861_4_k_cu_3086fbfd_55594cuda3std3__441_GLOBAL__N__c8a6b861_4_k_cu_3086fbfd_55596ignoreE - _ZN39_INTERNAL_c8a6b861_4_k_cu_3086fbfd_55594cuda3std3__45__cpo5beginE)
_ZN39_INTERNAL_c8a6b861_4_k_cu_3086fbfd_55594cuda3std3__45__cpo5beginE:
	.zero		1
	.type		_ZN39_INTERNAL_c8a6b861_4_k_cu_3086fbfd_55594cuda3std3__441_GLOBAL__N__c8a6b861_4_k_cu_3086fbfd_55596ignoreE,@object
	.size		_ZN39_INTERNAL_c8a6b861_4_k_cu_3086fbfd_55594cuda3std3__441_GLOBAL__N__c8a6b861_4_k_cu_3086fbfd_55596ignoreE,(_ZN39_INTERNAL_c8a6b861_4_k_cu_3086fbfd_55594cute7productE - _ZN39_INTERNAL_c8a6b861_4_k_cu_3086fbfd_55594cuda3std3__441_GLOBAL__N__c8a6b861_4_k_cu_3086fbfd_55596ignoreE)
_ZN39_INTERNAL_c8a6b861_4_k_cu_3086fbfd_55594cuda3std3__441_GLOBAL__N__c8a6b861_4_k_cu_3086fbfd_55596ignoreE:
	.zero		1
	.type		_ZN39_INTERNAL_c8a6b861_4_k_cu_3086fbfd_55594cute7productE,@object
	.size		_ZN39_INTERNAL_c8a6b861_4_k_cu_3086fbfd_55594cute7productE,(_ZN39_INTERNAL_c8a6b861_4_k_cu_3086fbfd_55594cuda3std3__45__cpo3endE - _ZN39_INTERNAL_c8a6b861_4_k_cu_3086fbfd_55594cute7productE)
_ZN39_INTERNAL_c8a6b861_4_k_cu_3086fbfd_55594cute7productE:
	.zero		1
	.type		_ZN39_INTERNAL_c8a6b861_4_k_cu_3086fbfd_55594cuda3std3__45__cpo3endE,@object
	.size		_ZN39_INTERNAL_c8a6b861_4_k_cu_3086fbfd_55594cuda3std3__45__cpo3endE,(_ZN39_INTERNAL_c8a6b861_4_k_cu_3086fbfd_55594cuda3std3__419piecewise_constructE - _ZN39_INTERNAL_c8a6b861_4_k_cu_3086fbfd_55594cuda3std3__45__cpo3endE)
_ZN39_INTERNAL_c8a6b861_4_k_cu_3086fbfd_55594cuda3std3__45__cpo3endE:
	.zero		1
	.type		_ZN39_INTERNAL_c8a6b861_4_k_cu_3086fbfd_55594cuda3std3__419piecewise_constructE,@object
	.size		_ZN39_INTERNAL_c8a6b861_4_k_cu_3086fbfd_55594cuda3std3__419piecewise_constructE,(_ZN39_INTERNAL_c8a6b861_4_k_cu_3086fbfd_55594cuda3std3__45__cpo4cendE - _ZN39_INTERNAL_c8a6b861_4_k_cu_3086fbfd_55594cuda3std3__419piecewise_constructE)
_ZN39_INTERNAL_c8a6b861_4_k_cu_3086fbfd_55594cuda3std3__419piecewise_constructE:
	.zero		1
	.type		_ZN39_INTERNAL_c8a6b861_4_k_cu_3086fbfd_55594cuda3std3__45__cpo4cendE,@object
	.size		_ZN39_INTERNAL_c8a6b861_4_k_cu_3086fbfd_55594cuda3std3__45__cpo4cendE,(_ZN39_INTERNAL_c8a6b861_4_k_cu_3086fbfd_55594cuda3std6ranges3__45__cpo4swapE - _ZN39_INTERNAL_c8a6b861_4_k_cu_3086fbfd_55594cuda3std3__45__cpo4cendE)
_ZN39_INTERNAL_c8a6b861_4_k_cu_3086fbfd_55594cuda3std3__45__cpo4cendE:
	.zero		1
	.type		_ZN39_INTERNAL_c8a6b861_4_k_cu_3086fbfd_55594cuda3std6ranges3__45__cpo4swapE,@object
	.size		_ZN39_INTERNAL_c8a6b861_4_k_cu_3086fbfd_55594cuda3std6ranges3__45__cpo4swapE,(.L_8 - _ZN39_INTERNAL_c8a6b861_4_k_cu_3086fbfd_55594cuda3std6ranges3__45__cpo4swapE)
_ZN39_INTERNAL_c8a6b861_4_k_cu_3086fbfd_55594cuda3std6ranges3__45__cpo4swapE:
	.zero		1
.L_8:


//--------------------- .nv.constant0._ZN7cutlass13device_kernelINS_4gemm6kernel13GemmUniversalIN4cute5tupleIJiiiiEEENS1_10collective13CollectiveMmaINS1_34MainloopSm90TmaGmmaWarpSpecializedILi5ENS5_IJNS4_1CILi2EEESB_NSA_ILi1EEEEEENS1_32KernelTmaWarpSpecializedPingpongEEENS5_IJNSA_ILi64EEENSA_ILi256EEENSA_ILi32EEEEEEaNS5_IJlSC_lEEEaSK_NS4_8TiledMMAINS4_8MMA_AtomIJNS4_4SM904GMMA27MMA_64x256x32_S32S8S8_SS_TNEEEENS4_6LayoutINS5_IJSC_SC_SC_EEENS5_IJNSA_ILi0EEEST_ST_EEEEENS5_IJNS4_10UnderscoreESW_SW_EEEEENS4_23SM90_TMA_LOAD_MULTICASTENS4_14ComposedLayoutINS4_7SwizzleILi1ELi4ELi3EEENS4_18smem_ptr_flag_bitsILi8EEENSR_INS5_IJNSA_ILi8EEESI_EEENS5_IJSI_SC_EEEEEEEvNS4_8identityESZ_S19_vS1A_EENS_8epilogue10collective6detail29Sm90TmaWarpSpecializedAdapterINS1D_15DefaultEpilogueIaSK_SK_NS1C_6thread17LinearCombinationIaLi1EiiLNS1H_9ScaleType4KindE0ELNS_15FloatRoundStyleE2EaEENS1_15EpilogueDefaultEEEEEvvEEEEvNT_6ParamsE --------------------------
	.section	.nv.constant0._ZN7cutlass13device_kernelINS_4gemm6kernel13GemmUniversalIN4cute5tupleIJiiiiEEENS1_10collective13CollectiveMmaINS1_34MainloopSm90TmaGmmaWarpSpecializedILi5ENS5_IJNS4_1CILi2EEESB_NSA_ILi1EEEEEENS1_32KernelTmaWarpSpecializedPingpongEEENS5_IJNSA_ILi64EEENSA_ILi256EEENSA_ILi32EEEEEEaNS5_IJlSC_lEEEaSK_NS4_8TiledMMAINS4_8MMA_AtomIJNS4_4SM904GMMA27MMA_64x256x32_S32S8S8_SS_TNEEEENS4_6LayoutINS5_IJSC_SC_SC_EEENS5_IJNSA_ILi0EEEST_ST_EEEEENS5_IJNS4_10UnderscoreESW_SW_EEEEENS4_23SM90_TMA_LOAD_MULTICASTENS4_14ComposedLayoutINS4_7SwizzleILi1ELi4ELi3EEENS4_18smem_ptr_flag_bitsILi8EEENSR_INS5_IJNSA_ILi8EEESI_EEENS5_IJSI_SC_EEEEEEEvNS4_8identityESZ_S19_vS1A_EENS_8epilogue10collective6detail29Sm90TmaWarpSpecializedAdapterINS1D_15DefaultEpilogueIaSK_SK_NS1C_6thread17LinearCombinationIaLi1EiiLNS1H_9ScaleType4KindE0ELNS_15FloatRoundStyleE2EaEENS1_15EpilogueDefaultEEEEEvvEEEEvNT_6ParamsE,"a",@progbits
	.sectionflags	@""
	.align	4
.nv.constant0._ZN7cutlass13device_kernelINS_4gemm6kernel13GemmUniversalIN4cute5tupleIJiiiiEEENS1_10collective13CollectiveMmaINS1_34MainloopSm90TmaGmmaWarpSpecializedILi5ENS5_IJNS4_1CILi2EEESB_NSA_ILi1EEEEEENS1_32KernelTmaWarpSpecializedPingpongEEENS5_IJNSA_ILi64EEENSA_ILi256EEENSA_ILi32EEEEEEaNS5_IJlSC_lEEEaSK_NS4_8TiledMMAINS4_8MMA_AtomIJNS4_4SM904GMMA27MMA_64x256x32_S32S8S8_SS_TNEEEENS4_6LayoutINS5_IJSC_SC_SC_EEENS5_IJNSA_ILi0EEEST_ST_EEEEENS5_IJNS4_10UnderscoreESW_SW_EEEEENS4_23SM90_TMA_LOAD_MULTICASTENS4_14ComposedLayoutINS4_7SwizzleILi1ELi4ELi3EEENS4_18smem_ptr_flag_bitsILi8EEENSR_INS5_IJNSA_ILi8EEESI_EEENS5_IJSI_SC_EEEEEEEvNS4_8identityESZ_S19_vS1A_EENS_8epilogue10collective6detail29Sm90TmaWarpSpecializedAdapterINS1D_15DefaultEpilogueIaSK_SK_NS1C_6thread17LinearCombinationIaLi1EiiLNS1H_9ScaleType4KindE0ELNS_15FloatRoundStyleE2EaEENS1_15EpilogueDefaultEEEEEvvEEEEvNT_6ParamsE:
	.zero		1664


//--------------------- SYMBOLS --------------------------

	.type		.nv.reservedSmem.offset0,@object
	.size		.nv.reservedSmem.offset0,0x4
	.type		__assertfail,@function
